// auto-generated by cutlass_sweep.epilogue — config: {"arch": "sm_100", "cluster_m": 1, "cluster_n": 1, "dtype": "fp16", "fusion": "lincomb", "tile_k": 64, "tile_m": 128, "tile_n": 256}
#include "cutlass/cutlass.h"
#include "cutlass/gemm/collective/collective_builder.hpp"
#include "cutlass/gemm/device/gemm_universal_adapter.h"
#include "cutlass/gemm/kernel/gemm_universal.hpp"
#include "cutlass/epilogue/collective/collective_builder.hpp"
#include "cutlass/epilogue/fusion/operations.hpp"
#include "cutlass/epilogue/thread/activation.h"

using Elem = cutlass::half_t;
using Acc  = float;
using TileShape    = cute::Shape<cute::_128, cute::_256, cute::_64>;
using ClusterShape = cute::Shape<cute::_1, cute::_1, cute::_1>;
using FusionOp     = cutlass::epilogue::fusion::LinearCombination<Elem, Acc>;

using CollectiveEpilogue = typename cutlass::epilogue::collective::CollectiveBuilder<
    cutlass::arch::Sm100, cutlass::arch::OpClassTensorOp,
    TileShape, ClusterShape,
    cutlass::epilogue::collective::EpilogueTileAuto,
    Acc, Acc,
    Elem, cutlass::layout::RowMajor, 128 / cutlass::sizeof_bits<Elem>::value,
    Elem, cutlass::layout::RowMajor, 128 / cutlass::sizeof_bits<Elem>::value,
    cutlass::epilogue::collective::EpilogueScheduleAuto,
    FusionOp
  >::CollectiveOp;

using CollectiveMainloop = typename cutlass::gemm::collective::CollectiveBuilder<
    cutlass::arch::Sm100, cutlass::arch::OpClassTensorOp,
    Elem, cutlass::layout::RowMajor, 128 / cutlass::sizeof_bits<Elem>::value,
    Elem, cutlass::layout::ColumnMajor, 128 / cutlass::sizeof_bits<Elem>::value,
    Acc,
    TileShape, ClusterShape,
    cutlass::gemm::collective::StageCountAutoCarveout<
        static_cast<int>(sizeof(typename CollectiveEpilogue::SharedStorage))>,
    cutlass::gemm::collective::KernelScheduleAuto
  >::CollectiveOp;

using GemmKernel = cutlass::gemm::kernel::GemmUniversal<
    cute::Shape<int,int,int,int>, CollectiveMainloop, CollectiveEpilogue>;
using Gemm = cutlass::gemm::device::GemmUniversalAdapter<GemmKernel>;

auto* _anchor = &cutlass::device_kernel<GemmKernel>;


// ===== COMPILED SASS (sm_100a) =====

	.target	sm_100a

	.elftype	@"ET_EXEC"


//--------------------- .note.nv.tkinfo           --------------------------
	.section	.note.nv.tkinfo,"",@"SHT_NOTE"
	.sectionflags	@"SHF_NOTE_NV_TKINFO"
	.tkinfo
        /*0018*/ 	.word	0x00000002
        /*0030*/ 	.string	""
        /*0030*/ 	.string	"ptxas"
        /*0030*/ 	.string	"Cuda compilation tools, release 13.0, V13.0.88"
        /*0030*/ 	.string	"Build cuda_13.0.r13.0/compiler.36424714_0"
        /*0030*/ 	.string	"-arch sm_100a -m 64 "



//--------------------- .note.nv.cuinfo           --------------------------
	.section	.note.nv.cuinfo,"",@"SHT_NOTE"
	.sectionflags	@"SHF_NOTE_NV_CUINFO"
        /*0018*/ 	.short	0x0002
        /*001a*/ 	.short	0x0064
        /*001c*/ 	.short	0x0082
	.zero		2


//--------------------- .nv.info                  --------------------------
	.section	.nv.info,"",@"SHT_CUDA_INFO"
	.align	4


	//----- nvinfo : EIATTR_REGCOUNT
	.align		4
        /*0000*/ 	.byte	0x04, 0x2f
        /*0002*/ 	.short	(.L_19 - .L_18)
	.align		4
.L_18:
        /*0004*/ 	.word	index@(_ZN7cutlass13device_kernelINS_4gemm6kernel13GemmUniversalIN4cute5tupleIJiiiiEEENS1_10collective13CollectiveMmaINS1_35MainloopSm100TmaUmmaWarpSpecializedILi3ELi2ELi2ENS5_IJNS4_1CILi1EEESB_SB_EEEEENS5_IJNSA_ILi128EEENSA_ILi256EEENSA_ILi64EEEEEENS_6half_tENS5_IJlSB_lEEESI_SJ_NS4_8TiledMMAINS4_8MMA_AtomIJNS4_20SM100_MMA_F16BF16_SSISI_SI_fLi128ELi256ELNS4_4UMMA5MajorE0ELSO_0ELNSN_7ScaleInE0ELSP_0EEEEEENS4_6LayoutISC_NS5_IJNSA_ILi0EEEST_ST_EEEEENS5_IJNS4_10UnderscoreESW_SW_EEEEENS4_13SM90_TMA_LOADENS4_14ComposedLayoutINS4_7SwizzleILi3ELi4ELi3EEENS4_18smem_ptr_flag_bitsILi16EEENSS_INS5_IJNSA_ILi8EEESG_EEENS5_IJSG_SB_EEEEEEEvNS4_8identityESZ_S19_vS1A_EENS_8epilogue10collective18CollectiveEpilogueINS1C_23Sm100TmaWarpSpecializedILi4ELi2ELi64ELb1ELb0EEEJSH_NS5_IJNSS_ISE_SB_EENSS_ISG_SB_EEEEESI_SJ_SI_SJ_NS1C_6fusion15FusionCallbacksIS1G_NS1K_17LinearCombinationISI_fSI_fLNS_15FloatRoundStyleE2EEESH_S1J_JEEENS4_5SM1004TMEM4LOAD26SM100_TMEM_LOAD_32dp32b64xESZ_S19_NS4_39AutoVectorizingCopyWithAssumedAlignmentILi128EEENS4_14SM90_TMA_STOREES19_S1V_S1V_EEEvvEEEEvNT_6ParamsE)
        /*0008*/ 	.word	0x000000b9


	//----- nvinfo : EIATTR_FRAME_SIZE
	.align		4
.L_19:
        /*000c*/ 	.byte	0x04, 0x11
        /*000e*/ 	.short	(.L_21 - .L_20)
	.align		4
.L_20:
        /*0010*/ 	.word	index@($__internal_2_$__cuda_sm10x_tcgen05_guardrail_trap_unallocated_columns_being_dealloced)
        /*0014*/ 	.word	0x00000000


	//----- nvinfo : EIATTR_FRAME_SIZE
	.align		4
.L_21:
        /*0018*/ 	.byte	0x04, 0x11
        /*001a*/ 	.short	(.L_23 - .L_22)
	.align		4
.L_22:
        /*001c*/ 	.word	index@($__internal_1_$__cuda_sm10x_tcgen05_guardrail_trap_phase_invalid_during_alloc)
        /*0020*/ 	.word	0x00000000


	//----- nvinfo : EIATTR_FRAME_SIZE
	.align		4
.L_23:
        /*0024*/ 	.byte	0x04, 0x11
        /*0026*/ 	.short	(.L_25 - .L_24)
	.align		4
.L_24:
        /*0028*/ 	.word	index@($__internal_0_$__cuda_sm10x_tcgen05_guardrail_trap_col_being_dealloced_not_returned_by_alloc)
        /*002c*/ 	.word	0x00000000


	//----- nvinfo : EIATTR_FRAME_SIZE
	.align		4
.L_25:
        /*0030*/ 	.byte	0x04, 0x11
        /*0032*/ 	.short	(.L_27 - .L_26)
	.align		4
.L_26:
        /*0034*/ 	.word	index@(_ZN7cutlass13device_kernelINS_4gemm6kernel13GemmUniversalIN4cute5tupleIJiiiiEEENS1_10collective13CollectiveMmaINS1_35MainloopSm100TmaUmmaWarpSpecializedILi3ELi2ELi2ENS5_IJNS4_1CILi1EEESB_SB_EEEEENS5_IJNSA_ILi128EEENSA_ILi256EEENSA_ILi64EEEEEENS_6half_tENS5_IJlSB_lEEESI_SJ_NS4_8TiledMMAINS4_8MMA_AtomIJNS4_20SM100_MMA_F16BF16_SSISI_SI_fLi128ELi256ELNS4_4UMMA5MajorE0ELSO_0ELNSN_7ScaleInE0ELSP_0EEEEEENS4_6LayoutISC_NS5_IJNSA_ILi0EEEST_ST_EEEEENS5_IJNS4_10UnderscoreESW_SW_EEEEENS4_13SM90_TMA_LOADENS4_14ComposedLayoutINS4_7SwizzleILi3ELi4ELi3EEENS4_18smem_ptr_flag_bitsILi16EEENSS_INS5_IJNSA_ILi8EEESG_EEENS5_IJSG_SB_EEEEEEEvNS4_8identityESZ_S19_vS1A_EENS_8epilogue10collective18CollectiveEpilogueINS1C_23Sm100TmaWarpSpecializedILi4ELi2ELi64ELb1ELb0EEEJSH_NS5_IJNSS_ISE_SB_EENSS_ISG_SB_EEEEESI_SJ_SI_SJ_NS1C_6fusion15FusionCallbacksIS1G_NS1K_17LinearCombinationISI_fSI_fLNS_15FloatRoundStyleE2EEESH_S1J_JEEENS4_5SM1004TMEM4LOAD26SM100_TMEM_LOAD_32dp32b64xESZ_S19_NS4_39AutoVectorizingCopyWithAssumedAlignmentILi128EEENS4_14SM90_TMA_STOREES19_S1V_S1V_EEEvvEEEEvNT_6ParamsE)
        /*0038*/ 	.word	0x00000000


	//----- nvinfo : EIATTR_MIN_STACK_SIZE
	.align		4
.L_27:
        /*003c*/ 	.byte	0x04, 0x12
        /*003e*/ 	.short	(.L_29 - .L_28)
	.align		4
.L_28:
        /*0040*/ 	.word	index@(_ZN7cutlass13device_kernelINS_4gemm6kernel13GemmUniversalIN4cute5tupleIJiiiiEEENS1_10collective13CollectiveMmaINS1_35MainloopSm100TmaUmmaWarpSpecializedILi3ELi2ELi2ENS5_IJNS4_1CILi1EEESB_SB_EEEEENS5_IJNSA_ILi128EEENSA_ILi256EEENSA_ILi64EEEEEENS_6half_tENS5_IJlSB_lEEESI_SJ_NS4_8TiledMMAINS4_8MMA_AtomIJNS4_20SM100_MMA_F16BF16_SSISI_SI_fLi128ELi256ELNS4_4UMMA5MajorE0ELSO_0ELNSN_7ScaleInE0ELSP_0EEEEEENS4_6LayoutISC_NS5_IJNSA_ILi0EEEST_ST_EEEEENS5_IJNS4_10UnderscoreESW_SW_EEEEENS4_13SM90_TMA_LOADENS4_14ComposedLayoutINS4_7SwizzleILi3ELi4ELi3EEENS4_18smem_ptr_flag_bitsILi16EEENSS_INS5_IJNSA_ILi8EEESG_EEENS5_IJSG_SB_EEEEEEEvNS4_8identityESZ_S19_vS1A_EENS_8epilogue10collective18CollectiveEpilogueINS1C_23Sm100TmaWarpSpecializedILi4ELi2ELi64ELb1ELb0EEEJSH_NS5_IJNSS_ISE_SB_EENSS_ISG_SB_EEEEESI_SJ_SI_SJ_NS1C_6fusion15FusionCallbacksIS1G_NS1K_17LinearCombinationISI_fSI_fLNS_15FloatRoundStyleE2EEESH_S1J_JEEENS4_5SM1004TMEM4LOAD26SM100_TMEM_LOAD_32dp32b64xESZ_S19_NS4_39AutoVectorizingCopyWithAssumedAlignmentILi128EEENS4_14SM90_TMA_STOREES19_S1V_S1V_EEEvvEEEEvNT_6ParamsE)
        /*0044*/ 	.word	0x00000000
.L_29:


//--------------------- .nv.compat                --------------------------
	.section	.nv.compat,"",@"SHT_CUDA_COMPAT_INFO"
	.align	4
        /*0000*/ 	.byte	0x02, 0x09, 0x01, 0x00, 0x02, 0x02, 0x02, 0x00, 0x02, 0x05, 0x05, 0x00, 0x03, 0x07, 0x01, 0x01
        /*0010*/ 	.byte	0x02, 0x03, 0x01, 0x00, 0x02, 0x06, 0x01, 0x00, 0x04, 0x0b, 0x08, 0x00, 0x09, 0x00, 0x00, 0x00
        /*0020*/ 	.byte	0x00, 0x00, 0x00, 0x00


//--------------------- .nv.info._ZN7cutlass13device_kernelINS_4gemm6kernel13GemmUniversalIN4cute5tupleIJiiiiEEENS1_10collective13CollectiveMmaINS1_35MainloopSm100TmaUmmaWarpSpecializedILi3ELi2ELi2ENS5_IJNS4_1CILi1EEESB_SB_EEEEENS5_IJNSA_ILi128EEENSA_ILi256EEENSA_ILi64EEEEEENS_6half_tENS5_IJlSB_lEEESI_SJ_NS4_8TiledMMAINS4_8MMA_AtomIJNS4_20SM100_MMA_F16BF16_SSISI_SI_fLi128ELi256ELNS4_4UMMA5MajorE0ELSO_0ELNSN_7ScaleInE0ELSP_0EEEEEENS4_6LayoutISC_NS5_IJNSA_ILi0EEEST_ST_EEEEENS5_IJNS4_10UnderscoreESW_SW_EEEEENS4_13SM90_TMA_LOADENS4_14ComposedLayoutINS4_7SwizzleILi3ELi4ELi3EEENS4_18smem_ptr_flag_bitsILi16EEENSS_INS5_IJNSA_ILi8EEESG_EEENS5_IJSG_SB_EEEEEEEvNS4_8identityESZ_S19_vS1A_EENS_8epilogue10collective18CollectiveEpilogueINS1C_23Sm100TmaWarpSpecializedILi4ELi2ELi64ELb1ELb0EEEJSH_NS5_IJNSS_ISE_SB_EENSS_ISG_SB_EEEEESI_SJ_SI_SJ_NS1C_6fusion15FusionCallbacksIS1G_NS1K_17LinearCombinationISI_fSI_fLNS_15FloatRoundStyleE2EEESH_S1J_JEEENS4_5SM1004TMEM4LOAD26SM100_TMEM_LOAD_32dp32b64xESZ_S19_NS4_39AutoVectorizingCopyWithAssumedAlignmentILi128EEENS4_14SM90_TMA_STOREES19_S1V_S1V_EEEvvEEEEvNT_6ParamsE --------------------------
	.section	.nv.info._ZN7cutlass13device_kernelINS_4gemm6kernel13GemmUniversalIN4cute5tupleIJiiiiEEENS1_10collective13CollectiveMmaINS1_35MainloopSm100TmaUmmaWarpSpecializedILi3ELi2ELi2ENS5_IJNS4_1CILi1EEESB_SB_EEEEENS5_IJNSA_ILi128EEENSA_ILi256EEENSA_ILi64EEEEEENS_6half_tENS5_IJlSB_lEEESI_SJ_NS4_8TiledMMAINS4_8MMA_AtomIJNS4_20SM100_MMA_F16BF16_SSISI_SI_fLi128ELi256ELNS4_4UMMA5MajorE0ELSO_0ELNSN_7ScaleInE0ELSP_0EEEEEENS4_6LayoutISC_NS5_IJNSA_ILi0EEEST_ST_EEEEENS5_IJNS4_10UnderscoreESW_SW_EEEEENS4_13SM90_TMA_LOADENS4_14ComposedLayoutINS4_7SwizzleILi3ELi4ELi3EEENS4_18smem_ptr_flag_bitsILi16EEENSS_INS5_IJNSA_ILi8EEESG_EEENS5_IJSG_SB_EEEEEEEvNS4_8identityESZ_S19_vS1A_EENS_8epilogue10collective18CollectiveEpilogueINS1C_23Sm100TmaWarpSpecializedILi4ELi2ELi64ELb1ELb0EEEJSH_NS5_IJNSS_ISE_SB_EENSS_ISG_SB_EEEEESI_SJ_SI_SJ_NS1C_6fusion15FusionCallbacksIS1G_NS1K_17LinearCombinationISI_fSI_fLNS_15FloatRoundStyleE2EEESH_S1J_JEEENS4_5SM1004TMEM4LOAD26SM100_TMEM_LOAD_32dp32b64xESZ_S19_NS4_39AutoVectorizingCopyWithAssumedAlignmentILi128EEENS4_14SM90_TMA_STOREES19_S1V_S1V_EEEvvEEEEvNT_6ParamsE,"",@"SHT_CUDA_INFO"
	.sectionflags	@""
	.align	4


	//----- nvinfo : EIATTR_CUDA_API_VERSION
	.align		4
        /*0000*/ 	.byte	0x04, 0x37
        /*0002*/ 	.short	(.L_31 - .L_30)
.L_30:
        /*0004*/ 	.word	0x00000082


	//----- nvinfo : EIATTR_KPARAM_INFO
	.align		4
.L_31:
        /*0008*/ 	.byte	0x04, 0x17
        /*000a*/ 	.short	(.L_33 - .L_32)
.L_32:
        /*000c*/ 	.word	0x00000000
        /*0010*/ 	.short	0x0000
        /*0012*/ 	.short	0x0000
        /*0014*/ 	.byte	0x00, 0xf0, 0x01, 0x20


	//----- nvinfo : EIATTR_AT_ENTRY_FRAGMENTS
	.align		4
.L_33:
        /*0018*/ 	.byte	0x04, 0x4f
        /*001a*/ 	.short	(.L_35 - .L_34)


	//   ....[0]....
.L_34:
        /*001c*/ 	.word	0x00000006


	//----- nvinfo : EIATTR_RESERVED_SMEM_USED
	.align		4
.L_35:
        /*0020*/ 	.byte	0x01, 0x41
	.zero		2


	//----- nvinfo : EIATTR_SPARSE_MMA_MASK
	.align		4
        /*0024*/ 	.byte	0x03, 0x50
        /*0026*/ 	.short	0x0000


	//----- nvinfo : EIATTR_TCGEN05_1CTA_USED
	.align		4
        /*0028*/ 	.byte	0x01, 0x51
	.zero		2


	//----- nvinfo : EIATTR_MAXREG_COUNT
	.align		4
        /*002c*/ 	.byte	0x03, 0x1b
        /*002e*/ 	.short	0x00ff


	//----- nvinfo : EIATTR_NUM_BARRIERS
	.align		4
        /*0030*/ 	.byte	0x02, 0x4c
        /*0032*/ 	.byte	0x07
	.zero		1


	//----- nvinfo : EIATTR_EXTERNS
	.align		4
        /*0034*/ 	.byte	0x04, 0x0f
        /*0036*/ 	.short	(.L_37 - .L_36)


	//   ....[0]....
	.align		4
.L_36:
        /*0038*/ 	.word	index@(__assertfail)


	//----- nvinfo : EIATTR_MERCURY_ISA_VERSION
	.align		4
.L_37:
        /*003c*/ 	.byte	0x03, 0x5f
        /*003e*/ 	.short	0x0101


	//----- nvinfo : EIATTR_INT_WARP_WIDE_INSTR_OFFSETS
	.align		4
        /*0040*/ 	.byte	0x04, 0x31
        /*0042*/ 	.short	(.L_39 - .L_38)


	//   ....[0]....
.L_38:
        /*0044*/ 	.word	0x00001d90


	//   ....[1]....
        /*0048*/ 	.word	0x00003630


	//   ....[2]....
        /*004c*/ 	.word	0x00003650


	//   ....[3]....
        /*0050*/ 	.word	0x00003680


	//   ....[4]....
        /*0054*/ 	.word	0x00003fc0


	//   ....[5]....
        /*0058*/ 	.word	0x00004030


	//   ....[6]....
        /*005c*/ 	.word	0x00004110


	//   ....[7]....
        /*0060*/ 	.word	0x00004190


	//   ....[8]....
        /*0064*/ 	.word	0x000042a0


	//   ....[9]....
        /*0068*/ 	.word	0x00004330


	//   ....[10]....
        /*006c*/ 	.word	0x00004510


	//   ....[11]....
        /*0070*/ 	.word	0x00004670


	//----- nvinfo : EIATTR_COOP_GROUP_MASK_REGIDS
	.align		4
.L_39:
        /*0074*/ 	.byte	0x04, 0x29
        /*0076*/ 	.short	(.L_41 - .L_40)


	//   ....[0]....
.L_40:
        /*0078*/ 	.word	0xffffffff


	//   ....[1]....
        /*007c*/ 	.word	0xffffffff


	//   ....[2]....
        /*0080*/ 	.word	0xffffffff


	//   ....[3]....
        /*0084*/ 	.word	0xffffffff


	//   ....[4]....
        /*0088*/ 	.word	0xffffffff


	//   ....[5]....
        /*008c*/ 	.word	0xffffffff


	//   ....[6]....
        /*0090*/ 	.word	0xffffffff


	//   ....[7]....
        /*0094*/ 	.word	0xffffffff


	//   ....[8]....
        /*0098*/ 	.word	0xffffffff


	//   ....[9]....
        /*009c*/ 	.word	0xffffffff


	//   ....[10]....
        /*00a0*/ 	.word	0xffffffff


	//   ....[11]....
        /*00a4*/ 	.word	0xffffffff


	//   ....[12]....
        /*00a8*/ 	.word	0xffffffff


	//----- nvinfo : EIATTR_COOP_GROUP_INSTR_OFFSETS
	.align		4
.L_41:
        /*00ac*/ 	.byte	0x04, 0x28
        /*00ae*/ 	.short	(.L_43 - .L_42)


	//   ....[0]....
.L_42:
        /*00b0*/ 	.word	0x00000090


	//   ....[1]....
        /*00b4*/ 	.word	0x000004d0


	//   ....[2]....
        /*00b8*/ 	.word	0x00000620


	//   ....[3]....
        /*00bc*/ 	.word	0x000007c0


	//   ....[4]....
        /*00c0*/ 	.word	0x000008c0


	//   ....[5]....
        /*00c4*/ 	.word	0x00000a30


	//   ....[6]....
        /*00c8*/ 	.word	0x00000b90


	//   ....[7]....
        /*00cc*/ 	.word	0x00001c70


	//   ....[8]....
        /*00d0*/ 	.word	0x000029c0


	//   ....[9]....
        /*00d4*/ 	.word	0x00002bd0


	//   ....[10]....
        /*00d8*/ 	.word	0x00002c00


	//   ....[11]....
        /*00dc*/ 	.word	0x00003510


	//   ....[12]....
        /*00e0*/ 	.word	0x00003740


	//----- nvinfo : EIATTR_VRC_CTA_INIT_COUNT
	.align		4
.L_43:
        /*00e4*/ 	.byte	0x02, 0x4a
        /*00e6*/ 	.byte	0x80
	.zero		1


	//----- nvinfo : EIATTR_SYSCALL_OFFSETS
	.align		4
        /*00e8*/ 	.byte	0x04, 0x46
        /*00ea*/ 	.short	(.L_45 - .L_44)


	//   ....[0]....
.L_44:
        /*00ec*/ 	.word	0x00005120


	//   ....[1]....
        /*00f0*/ 	.word	0x00005210


	//   ....[2]....
        /*00f4*/ 	.word	0x00005b80


	//   ....[3]....
        /*00f8*/ 	.word	0x00007040


	//   ....[4]....
        /*00fc*/ 	.word	0x00008460


	//   ....[5]....
        /*0100*/ 	.word	0x00009870


	//----- nvinfo : EIATTR_MBARRIER_INSTR_OFFSETS
	.align		4
.L_45:
        /*0104*/ 	.byte	0x04, 0x39
        /*0106*/ 	.short	(.L_47 - .L_46)


	//   ....[0]....
.L_46:
        /*0108*/ 	.word	0x000005b0
        /*010c*/ 	.word	0x000000ff
        /*0110*/ 	.word	0x00000000
        /*0114*/ 	.short	0x0100
        /*0116*/ 	.byte	0x05
	.zero		1


	//   ....[1]....
        /*0118*/ 	.word	0x000005c0
        /*011c*/ 	.word	0x000000ff
        /*0120*/ 	.word	0x00000018
        /*0124*/ 	.short	0x0100
        /*0126*/ 	.byte	0x05
	.zero		1


	//   ....[2]....
        /*0128*/ 	.word	0x000005d0
        /*012c*/ 	.word	0x000000ff
        /*0130*/ 	.word	0x00000008
        /*0134*/ 	.short	0x0100
        /*0136*/ 	.byte	0x05
	.zero		1


	//   ....[3]....
        /*0138*/ 	.word	0x000005e0
        /*013c*/ 	.word	0x000000ff
        /*0140*/ 	.word	0x00000020
        /*0144*/ 	.short	0x0100
        /*0146*/ 	.byte	0x05
	.zero		1


	//   ....[4]....
        /*0148*/ 	.word	0x000005f0
        /*014c*/ 	.word	0x000000ff
        /*0150*/ 	.word	0x00000010
        /*0154*/ 	.short	0x0100
        /*0156*/ 	.byte	0x05
	.zero		1


	//   ....[5]....
        /*0158*/ 	.word	0x00000600
        /*015c*/ 	.word	0x000000ff
        /*0160*/ 	.word	0x00000028
        /*0164*/ 	.short	0x0100
        /*0166*/ 	.byte	0x05
	.zero		1


	//   ....[6]....
        /*0168*/ 	.word	0x00000730
        /*016c*/ 	.word	0x000000ff
        /*0170*/ 	.word	0x00000030
        /*0174*/ 	.short	0x0100
        /*0176*/ 	.byte	0x07
	.zero		1


	//   ....[7]....
        /*0178*/ 	.word	0x00000740
        /*017c*/ 	.word	0x000000ff
        /*0180*/ 	.word	0x00000050
        /*0184*/ 	.short	0x0100
        /*0186*/ 	.byte	0x07
	.zero		1


	//   ....[8]....
        /*0188*/ 	.word	0x00000750
        /*018c*/ 	.word	0x000000ff
        /*0190*/ 	.word	0x00000038
        /*0194*/ 	.short	0x0100
        /*0196*/ 	.byte	0x07
	.zero		1


	//   ....[9]....
        /*0198*/ 	.word	0x00000760
        /*019c*/ 	.word	0x000000ff
        /*01a0*/ 	.word	0x00000058
        /*01a4*/ 	.short	0x0100
        /*01a6*/ 	.byte	0x07
	.zero		1


	//   ....[10]....
        /*01a8*/ 	.word	0x00000770
        /*01ac*/ 	.word	0x000000ff
        /*01b0*/ 	.word	0x00000040
        /*01b4*/ 	.short	0x0100
        /*01b6*/ 	.byte	0x07
	.zero		1


	//   ....[11]....
        /*01b8*/ 	.word	0x00000780
        /*01bc*/ 	.word	0x000000ff
        /*01c0*/ 	.word	0x00000060
        /*01c4*/ 	.short	0x0100
        /*01c6*/ 	.byte	0x07
	.zero		1


	//   ....[12]....
        /*01c8*/ 	.word	0x00000790
        /*01cc*/ 	.word	0x000000ff
        /*01d0*/ 	.word	0x00000048
        /*01d4*/ 	.short	0x0100
        /*01d6*/ 	.byte	0x07
	.zero		1


	//   ....[13]....
        /*01d8*/ 	.word	0x000007a0
        /*01dc*/ 	.word	0x000000ff
        /*01e0*/ 	.word	0x00000068
        /*01e4*/ 	.short	0x0100
        /*01e6*/ 	.byte	0x07
	.zero		1


	//   ....[14]....
        /*01e8*/ 	.word	0x00000890
        /*01ec*/ 	.word	0x000000ff
        /*01f0*/ 	.word	0x00000070
        /*01f4*/ 	.short	0x0100
        /*01f6*/ 	.byte	0x05
	.zero		1


	//   ....[15]....
        /*01f8*/ 	.word	0x000008a0
        /*01fc*/ 	.word	0x000000ff
        /*0200*/ 	.word	0x00000078
        /*0204*/ 	.short	0x0100
        /*0206*/ 	.byte	0x05
	.zero		1


	//   ....[16]....
        /*0208*/ 	.word	0x000009e0
        /*020c*/ 	.word	0x000000ff
        /*0210*/ 	.word	0x00000080
        /*0214*/ 	.short	0x0100
        /*0216*/ 	.byte	0x05
	.zero		1


	//   ....[17]....
        /*0218*/ 	.word	0x000009f0
        /*021c*/ 	.word	0x000000ff
        /*0220*/ 	.word	0x00000090
        /*0224*/ 	.short	0x0100
        /*0226*/ 	.byte	0x05
	.zero		1


	//   ....[18]....
        /*0228*/ 	.word	0x00000a00
        /*022c*/ 	.word	0x000000ff
        /*0230*/ 	.word	0x00000088
        /*0234*/ 	.short	0x0100
        /*0236*/ 	.byte	0x05
	.zero		1


	//   ....[19]....
        /*0238*/ 	.word	0x00000a10
        /*023c*/ 	.word	0x000000ff
        /*0240*/ 	.word	0x00000098
        /*0244*/ 	.short	0x0100
        /*0246*/ 	.byte	0x05
	.zero		1


	//   ....[20]....
        /*0248*/ 	.word	0x00000b40
        /*024c*/ 	.word	0x000000ff
        /*0250*/ 	.word	0x000000a0
        /*0254*/ 	.short	0x0100
        /*0256*/ 	.byte	0x07
	.zero		1


	//   ....[21]....
        /*0258*/ 	.word	0x00000b50
        /*025c*/ 	.word	0x000000ff
        /*0260*/ 	.word	0x000000b0
        /*0264*/ 	.short	0x0100
        /*0266*/ 	.byte	0x07
	.zero		1


	//   ....[22]....
        /*0268*/ 	.word	0x00000b60
        /*026c*/ 	.word	0x000000ff
        /*0270*/ 	.word	0x000000a8
        /*0274*/ 	.short	0x0100
        /*0276*/ 	.byte	0x07
	.zero		1


	//   ....[23]....
        /*0278*/ 	.word	0x00000b70
        /*027c*/ 	.word	0x000000ff
        /*0280*/ 	.word	0x000000b8
        /*0284*/ 	.short	0x0100
        /*0286*/ 	.byte	0x07
	.zero		1


	//   ....[24]....
        /*0288*/ 	.word	0x00000c60
        /*028c*/ 	.word	0x000000ff
        /*0290*/ 	.word	0x000000c0
        /*0294*/ 	.short	0x0100
        /*0296*/ 	.byte	0x05
	.zero		1


	//   ....[25]....
        /*0298*/ 	.word	0x00000c70
        /*029c*/ 	.word	0x000000ff
        /*02a0*/ 	.word	0x000000d0
        /*02a4*/ 	.short	0x0100
        /*02a6*/ 	.byte	0x05
	.zero		1


	//   ....[26]....
        /*02a8*/ 	.word	0x00000c80
        /*02ac*/ 	.word	0x000000ff
        /*02b0*/ 	.word	0x000000c8
        /*02b4*/ 	.short	0x0100
        /*02b6*/ 	.byte	0x05
	.zero		1


	//   ....[27]....
        /*02b8*/ 	.word	0x00000c90
        /*02bc*/ 	.word	0x000000ff
        /*02c0*/ 	.word	0x000000d8
        /*02c4*/ 	.short	0x0100
        /*02c6*/ 	.byte	0x05
	.zero		1


	//   ....[28]....
        /*02c8*/ 	.word	0x00001570
        /*02cc*/ 	.word	0x00000003
        /*02d0*/ 	.word	0x000000d0
        /*02d4*/ 	.short	0x010a
        /*02d6*/ 	.byte	0xff
	.zero		1


	//   ....[29]....
        /*02d8*/ 	.word	0x000015a0
        /*02dc*/ 	.word	0x00000003
        /*02e0*/ 	.word	0x000000c0
        /*02e4*/ 	.short	0x0101
        /*02e6*/ 	.byte	0xff
	.zero		1


	//   ....[30]....
        /*02e8*/ 	.word	0x00001670
        /*02ec*/ 	.word	0x000000ff
        /*02f0*/ 	.word	0x00000018
        /*02f4*/ 	.short	0x010a
        /*02f6*/ 	.byte	0x08
	.zero		1


	//   ....[31]....
        /*02f8*/ 	.word	0x00001710
        /*02fc*/ 	.word	0x000000ff
        /*0300*/ 	.word	0x00000018
        /*0304*/ 	.short	0x010a
        /*0306*/ 	.byte	0x21
	.zero		1


	//   ....[32]....
        /*0308*/ 	.word	0x00001860
        /*030c*/ 	.word	0x000000ff
        /*0310*/ 	.word	0x00000018
        /*0314*/ 	.short	0x010a
        /*0316*/ 	.byte	0x08
	.zero		1


	//   ....[33]....
        /*0318*/ 	.word	0x00001970
        /*031c*/ 	.word	0x000000ff
        /*0320*/ 	.word	0x00000078
        /*0324*/ 	.short	0x0101
        /*0326*/ 	.byte	0x04
	.zero		1


	//   ....[34]....
        /*0328*/ 	.word	0x00001990
        /*032c*/ 	.word	0x000000ff
        /*0330*/ 	.word	0x00000018
        /*0334*/ 	.short	0x010a
        /*0336*/ 	.byte	0x08
	.zero		1


	//   ....[35]....
        /*0338*/ 	.word	0x00001a10
        /*033c*/ 	.word	0x000000ff
        /*0340*/ 	.word	0x00000018
        /*0344*/ 	.short	0x010a
        /*0346*/ 	.byte	0x11
	.zero		1


	//   ....[36]....
        /*0348*/ 	.word	0x00001b60
        /*034c*/ 	.word	0x000000ff
        /*0350*/ 	.word	0x00000018
        /*0354*/ 	.short	0x010a
        /*0356*/ 	.byte	0x08
	.zero		1


	//   ....[37]....
        /*0358*/ 	.word	0x00001ca0
        /*035c*/ 	.word	0x00000002
        /*0360*/ 	.word	0x00000080
        /*0364*/ 	.short	0x010a
        /*0366*/ 	.byte	0xff
	.zero		1


	//   ....[38]....
        /*0368*/ 	.word	0x00001d60
        /*036c*/ 	.word	0x00000002
        /*0370*/ 	.word	0x00000000
        /*0374*/ 	.short	0x0101
        /*0376*/ 	.byte	0xff
	.zero		1


	//   ....[39]....
        /*0378*/ 	.word	0x000022c0
        /*037c*/ 	.word	0x000000ff
        /*0380*/ 	.word	0x00000000
        /*0384*/ 	.short	0x010a
        /*0386*/ 	.byte	0x05
	.zero		1


	//   ....[40]....
        /*0388*/ 	.word	0x00002350
        /*038c*/ 	.word	0x000000ff
        /*0390*/ 	.word	0x00000000
        /*0394*/ 	.short	0x010a
        /*0396*/ 	.byte	0x05
	.zero		1


	//   ....[41]....
        /*0398*/ 	.word	0x000023f0
        /*039c*/ 	.word	0x00000000
        /*03a0*/ 	.word	0x00000000
        /*03a4*/ 	.short	0x010a
        /*03a6*/ 	.byte	0xff
	.zero		1


	//   ....[42]....
        /*03a8*/ 	.word	0x00002510
        /*03ac*/ 	.word	0x00000000
        /*03b0*/ 	.word	0x000000c0
        /*03b4*/ 	.short	0x010a
        /*03b6*/ 	.byte	0xff
	.zero		1


	//   ....[43]....
        /*03b8*/ 	.word	0x00002570
        /*03bc*/ 	.word	0x00000004
        /*03c0*/ 	.word	0x00000000
        /*03c4*/ 	.short	0x0101
        /*03c6*/ 	.byte	0xff
	.zero		1


	//   ....[44]....
        /*03c8*/ 	.word	0x00002590
        /*03cc*/ 	.word	0x000000ff
        /*03d0*/ 	.word	0x00000090
        /*03d4*/ 	.short	0x010a
        /*03d6*/ 	.byte	0x05
	.zero		1


	//   ....[45]....
        /*03d8*/ 	.word	0x000026b0
        /*03dc*/ 	.word	0x00000000
        /*03e0*/ 	.word	0x00000080
        /*03e4*/ 	.short	0x010a
        /*03e6*/ 	.byte	0xff
	.zero		1


	//   ....[46]....
        /*03e8*/ 	.word	0x000027c0
        /*03ec*/ 	.word	0x00000000
        /*03f0*/ 	.word	0x00000000
        /*03f4*/ 	.short	0x0101
        /*03f6*/ 	.byte	0xff
	.zero		1


	//   ....[47]....
        /*03f8*/ 	.word	0x00002850
        /*03fc*/ 	.word	0x000000ff
        /*0400*/ 	.word	0x00000090
        /*0404*/ 	.short	0x0106
        /*0406*/ 	.byte	0x05
	.zero		1


	//   ....[48]....
        /*0408*/ 	.word	0x00002870
        /*040c*/ 	.word	0x000000ff
        /*0410*/ 	.word	0x00000090
        /*0414*/ 	.short	0x010a
        /*0416*/ 	.byte	0x05
	.zero		1


	//   ....[49]....
        /*0418*/ 	.word	0x00002900
        /*041c*/ 	.word	0x000000ff
        /*0420*/ 	.word	0x00000090
        /*0424*/ 	.short	0x0106
        /*0426*/ 	.byte	0x04
	.zero		1


	//   ....[50]....
        /*0428*/ 	.word	0x00002940
        /*042c*/ 	.word	0x00000000
        /*0430*/ 	.word	0x00000090
        /*0434*/ 	.short	0x010a
        /*0436*/ 	.byte	0xff
	.zero		1


	//   ....[51]....
        /*0438*/ 	.word	0x00002e80
        /*043c*/ 	.word	0x00000000
        /*0440*/ 	.word	0x00000080
        /*0444*/ 	.short	0x010a
        /*0446*/ 	.byte	0xff
	.zero		1


	//   ....[52]....
        /*0448*/ 	.word	0x00002f90
        /*044c*/ 	.word	0x00000003
        /*0450*/ 	.word	0x00000000
        /*0454*/ 	.short	0x0101
        /*0456*/ 	.byte	0xff
	.zero		1


	//   ....[53]....
        /*0458*/ 	.word	0x00002fa0
        /*045c*/ 	.word	0x000000ff
        /*0460*/ 	.word	0x00000000
        /*0464*/ 	.short	0x010a
        /*0466*/ 	.byte	0x06
	.zero		1


	//   ....[54]....
        /*0468*/ 	.word	0x00002fc0
        /*046c*/ 	.word	0x000000ff
        /*0470*/ 	.word	0x000000b0
        /*0474*/ 	.short	0x010a
        /*0476*/ 	.byte	0x07
	.zero		1


	//   ....[55]....
        /*0478*/ 	.word	0x00003090
        /*047c*/ 	.word	0x000000ff
        /*0480*/ 	.word	0x00000000
        /*0484*/ 	.short	0x010a
        /*0486*/ 	.byte	0x06
	.zero		1


	//   ....[56]....
        /*0488*/ 	.word	0x000031c0
        /*048c*/ 	.word	0x000000ff
        /*0490*/ 	.word	0x00000000
        /*0494*/ 	.short	0x010a
        /*0496*/ 	.byte	0x1a
	.zero		1


	//   ....[57]....
        /*0498*/ 	.word	0x00003460
        /*049c*/ 	.word	0x000000ff
        /*04a0*/ 	.word	0x00000000
        /*04a4*/ 	.short	0x010a
        /*04a6*/ 	.byte	0x06
	.zero		1


	//   ....[58]....
        /*04a8*/ 	.word	0x000034f0
        /*04ac*/ 	.word	0x000000ff
        /*04b0*/ 	.word	0x00000000
        /*04b4*/ 	.short	0x010a
        /*04b6*/ 	.byte	0x07
	.zero		1


	//   ....[59]....
        /*04b8*/ 	.word	0x00003970
        /*04bc*/ 	.word	0x00000000
        /*04c0*/ 	.word	0x00000080
        /*04c4*/ 	.short	0x010a
        /*04c6*/ 	.byte	0xff
	.zero		1


	//   ....[60]....
        /*04c8*/ 	.word	0x00003a30
        /*04cc*/ 	.word	0x00000000
        /*04d0*/ 	.word	0x00000000
        /*04d4*/ 	.short	0x0101
        /*04d6*/ 	.byte	0xff
	.zero		1


	//   ....[61]....
        /*04d8*/ 	.word	0x00003d50
        /*04dc*/ 	.word	0x000000ff
        /*04e0*/ 	.word	0x00000078
        /*04e4*/ 	.short	0x010a
        /*04e6*/ 	.byte	0x07
	.zero		1


	//   ....[62]....
        /*04e8*/ 	.word	0x00003f40
        /*04ec*/ 	.word	0x000000ff
        /*04f0*/ 	.word	0x00000050
        /*04f4*/ 	.short	0x010a
        /*04f6*/ 	.byte	0x07
	.zero		1


	//   ....[63]....
        /*04f8*/ 	.word	0x000040b0
        /*04fc*/ 	.word	0x000000ff
        /*0500*/ 	.word	0x00000030
        /*0504*/ 	.short	0x010b
        /*0506*/ 	.byte	0x07
	.zero		1


	//   ....[64]....
        /*0508*/ 	.word	0x000040c0
        /*050c*/ 	.word	0x000000ff
        /*0510*/ 	.word	0x00000000
        /*0514*/ 	.short	0x0101
        /*0516*/ 	.byte	0x08
	.zero		1


	//   ....[65]....
        /*0518*/ 	.word	0x000040e0
        /*051c*/ 	.word	0x000000ff
        /*0520*/ 	.word	0x00000058
        /*0524*/ 	.short	0x010a
        /*0526*/ 	.byte	0x07
	.zero		1


	//   ....[66]....
        /*0528*/ 	.word	0x00004240
        /*052c*/ 	.word	0x000000ff
        /*0530*/ 	.word	0x00000038
        /*0534*/ 	.short	0x010b
        /*0536*/ 	.byte	0x07
	.zero		1


	//   ....[67]....
        /*0538*/ 	.word	0x00004250
        /*053c*/ 	.word	0x000000ff
        /*0540*/ 	.word	0x00000000
        /*0544*/ 	.short	0x0101
        /*0546*/ 	.byte	0x08
	.zero		1


	//   ....[68]....
        /*0548*/ 	.word	0x00004260
        /*054c*/ 	.word	0x000000ff
        /*0550*/ 	.word	0x00000060
        /*0554*/ 	.short	0x010a
        /*0556*/ 	.byte	0x07
	.zero		1


	//   ....[69]....
        /*0558*/ 	.word	0x00004400
        /*055c*/ 	.word	0x000000ff
        /*0560*/ 	.word	0x00000040
        /*0564*/ 	.short	0x010b
        /*0566*/ 	.byte	0x07
	.zero		1


	//   ....[70]....
        /*0568*/ 	.word	0x00004470
        /*056c*/ 	.word	0x000000ff
        /*0570*/ 	.word	0x00000000
        /*0574*/ 	.short	0x0101
        /*0576*/ 	.byte	0x08
	.zero		1


	//   ....[71]....
        /*0578*/ 	.word	0x000044a0
        /*057c*/ 	.word	0x000000ff
        /*0580*/ 	.word	0x00000068
        /*0584*/ 	.short	0x010a
        /*0586*/ 	.byte	0x07
	.zero		1


	//   ....[72]....
        /*0588*/ 	.word	0x000046b0
        /*058c*/ 	.word	0x000000ff
        /*0590*/ 	.word	0x00000048
        /*0594*/ 	.short	0x010b
        /*0596*/ 	.byte	0x07
	.zero		1


	//   ....[73]....
        /*0598*/ 	.word	0x000046d0
        /*059c*/ 	.word	0x000000ff
        /*05a0*/ 	.word	0x00000000
        /*05a4*/ 	.short	0x0101
        /*05a6*/ 	.byte	0x0d
	.zero		1


	//   ....[74]....
        /*05a8*/ 	.word	0x00004700
        /*05ac*/ 	.word	0x000000ff
        /*05b0*/ 	.word	0x00000050
        /*05b4*/ 	.short	0x010a
        /*05b6*/ 	.byte	0x07
	.zero		1


	//   ....[75]....
        /*05b8*/ 	.word	0x00004720
        /*05bc*/ 	.word	0x000000ff
        /*05c0*/ 	.word	0x00000058
        /*05c4*/ 	.short	0x010a
        /*05c6*/ 	.byte	0x07
	.zero		1


	//   ....[76]....
        /*05c8*/ 	.word	0x00004740
        /*05cc*/ 	.word	0x000000ff
        /*05d0*/ 	.word	0x00000060
        /*05d4*/ 	.short	0x010a
        /*05d6*/ 	.byte	0x07
	.zero		1


	//   ....[77]....
        /*05d8*/ 	.word	0x00004780
        /*05dc*/ 	.word	0x00000000
        /*05e0*/ 	.word	0x00000068
        /*05e4*/ 	.short	0x010a
        /*05e6*/ 	.byte	0xff
	.zero		1


	//   ....[78]....
        /*05e8*/ 	.word	0x00004ae0
        /*05ec*/ 	.word	0x00000000
        /*05f0*/ 	.word	0x00000080
        /*05f4*/ 	.short	0x010a
        /*05f6*/ 	.byte	0xff
	.zero		1


	//   ....[79]....
        /*05f8*/ 	.word	0x00004bf0
        /*05fc*/ 	.word	0x00000000
        /*0600*/ 	.word	0x00000000
        /*0604*/ 	.short	0x0101
        /*0606*/ 	.byte	0xff
	.zero		1


	//   ....[80]....
        /*0608*/ 	.word	0x000056a0
        /*060c*/ 	.word	0x000000ff
        /*0610*/ 	.word	0x00000030
        /*0614*/ 	.short	0x010a
        /*0616*/ 	.byte	0x30
	.zero		1


	//   ....[81]....
        /*0618*/ 	.word	0x00005760
        /*061c*/ 	.word	0x00000057
        /*0620*/ 	.word	0x000000a0
        /*0624*/ 	.short	0x010a
        /*0626*/ 	.byte	0xff
	.zero		1


	//   ....[82]....
        /*0628*/ 	.word	0x00005890
        /*062c*/ 	.word	0x000000ff
        /*0630*/ 	.word	0x00000030
        /*0634*/ 	.short	0x010a
        /*0636*/ 	.byte	0x30
	.zero		1


	//   ....[83]....
        /*0638*/ 	.word	0x00005a60
        /*063c*/ 	.word	0x00000057
        /*0640*/ 	.word	0x000000a0
        /*0644*/ 	.short	0x010a
        /*0646*/ 	.byte	0xff
	.zero		1


	//   ....[84]....
        /*0648*/ 	.word	0x00006ce0
        /*064c*/ 	.word	0x00000000
        /*0650*/ 	.word	0x00000000
        /*0654*/ 	.short	0x0101
        /*0656*/ 	.byte	0xff
	.zero		1


	//   ....[85]....
        /*0658*/ 	.word	0x00006cf0
        /*065c*/ 	.word	0x00000003
        /*0660*/ 	.word	0x00000030
        /*0664*/ 	.short	0x010a
        /*0666*/ 	.byte	0xff
	.zero		1


	//   ....[86]....
        /*0668*/ 	.word	0x00006dd0
        /*066c*/ 	.word	0x00000003
        /*0670*/ 	.word	0x00000030
        /*0674*/ 	.short	0x010a
        /*0676*/ 	.byte	0xff
	.zero		1


	//   ....[87]....
        /*0678*/ 	.word	0x00008100
        /*067c*/ 	.word	0x00000055
        /*0680*/ 	.word	0x00000000
        /*0684*/ 	.short	0x0101
        /*0686*/ 	.byte	0xff
	.zero		1


	//   ....[88]....
        /*0688*/ 	.word	0x00008120
        /*068c*/ 	.word	0x00000000
        /*0690*/ 	.word	0x00000030
        /*0694*/ 	.short	0x010a
        /*0696*/ 	.byte	0xff
	.zero		1


	//   ....[89]....
        /*0698*/ 	.word	0x000081f0
        /*069c*/ 	.word	0x00000000
        /*06a0*/ 	.word	0x00000030
        /*06a4*/ 	.short	0x010a
        /*06a6*/ 	.byte	0xff
	.zero		1


	//   ....[90]....
        /*06a8*/ 	.word	0x00009520
        /*06ac*/ 	.word	0x00000054
        /*06b0*/ 	.word	0x00000000
        /*06b4*/ 	.short	0x0101
        /*06b6*/ 	.byte	0xff
	.zero		1


	//   ....[91]....
        /*06b8*/ 	.word	0x00009540
        /*06bc*/ 	.word	0x00000003
        /*06c0*/ 	.word	0x00000030
        /*06c4*/ 	.short	0x010a
        /*06c6*/ 	.byte	0xff
	.zero		1


	//   ....[92]....
        /*06c8*/ 	.word	0x00009610
        /*06cc*/ 	.word	0x00000003
        /*06d0*/ 	.word	0x00000030
        /*06d4*/ 	.short	0x010a
        /*06d6*/ 	.byte	0xff
	.zero		1


	//   ....[93]....
        /*06d8*/ 	.word	0x000099d0
        /*06dc*/ 	.word	0x000000ff
        /*06e0*/ 	.word	0x00000000
        /*06e4*/ 	.short	0x0101
        /*06e6*/ 	.byte	0x05
	.zero		1


	//   ....[94]....
        /*06e8*/ 	.word	0x0000a990
        /*06ec*/ 	.word	0x00000000
        /*06f0*/ 	.word	0x00000000
        /*06f4*/ 	.short	0x0101
        /*06f6*/ 	.byte	0xff
	.zero		1


	//   ....[95]....
        /*06f8*/ 	.word	0x0000ac00
        /*06fc*/ 	.word	0x000000ff
        /*0700*/ 	.word	0x00000000
        /*0704*/ 	.short	0x0101
        /*0706*/ 	.byte	0x04
	.zero		1


	//   ....[96]....
        /*0708*/ 	.word	0x0000ac20
        /*070c*/ 	.word	0x00000003
        /*0710*/ 	.word	0x000000d0
        /*0714*/ 	.short	0x010a
        /*0716*/ 	.byte	0xff
	.zero		1


	//   ....[97]....
        /*0718*/ 	.word	0x0000ac80
        /*071c*/ 	.word	0x00000002
        /*0720*/ 	.word	0x00000018
        /*0724*/ 	.short	0x010a
        /*0726*/ 	.byte	0xff
	.zero		1


	//   ....[98]....
        /*0728*/ 	.word	0x0000ace0
        /*072c*/ 	.word	0x00000002
        /*0730*/ 	.word	0x00000018
        /*0734*/ 	.short	0x010a
        /*0736*/ 	.byte	0xff
	.zero		1


	//   ....[99]....
        /*0738*/ 	.word	0x0000ad30
        /*073c*/ 	.word	0x00000002
        /*0740*/ 	.word	0x00000080
        /*0744*/ 	.short	0x010a
        /*0746*/ 	.byte	0xff
	.zero		1


	//   ....[100]....
        /*0748*/ 	.word	0x0000ad90
        /*074c*/ 	.word	0x00000000
        /*0750*/ 	.word	0x00000000
        /*0754*/ 	.short	0x010a
        /*0756*/ 	.byte	0xff
	.zero		1


	//   ....[101]....
        /*0758*/ 	.word	0x0000adf0
        /*075c*/ 	.word	0x00000000
        /*0760*/ 	.word	0x00000000
        /*0764*/ 	.short	0x010a
        /*0766*/ 	.byte	0xff
	.zero		1


	//   ....[102]....
        /*0768*/ 	.word	0x0000ae40
        /*076c*/ 	.word	0x00000000
        /*0770*/ 	.word	0x000000c0
        /*0774*/ 	.short	0x010a
        /*0776*/ 	.byte	0xff
	.zero		1


	//   ....[103]....
        /*0778*/ 	.word	0x0000aea0
        /*077c*/ 	.word	0x00000000
        /*0780*/ 	.word	0x00000090
        /*0784*/ 	.short	0x010a
        /*0786*/ 	.byte	0xff
	.zero		1


	//   ....[104]....
        /*0788*/ 	.word	0x0000aef0
        /*078c*/ 	.word	0x00000000
        /*0790*/ 	.word	0x00000080
        /*0794*/ 	.short	0x010a
        /*0796*/ 	.byte	0xff
	.zero		1


	//   ....[105]....
        /*0798*/ 	.word	0x0000af50
        /*079c*/ 	.word	0x00000000
        /*07a0*/ 	.word	0x00000090
        /*07a4*/ 	.short	0x010a
        /*07a6*/ 	.byte	0xff
	.zero		1


	//   ....[106]....
        /*07a8*/ 	.word	0x0000afa0
        /*07ac*/ 	.word	0x00000000
        /*07b0*/ 	.word	0x00000080
        /*07b4*/ 	.short	0x010a
        /*07b6*/ 	.byte	0xff
	.zero		1


	//   ....[107]....
        /*07b8*/ 	.word	0x0000b000
        /*07bc*/ 	.word	0x00000003
        /*07c0*/ 	.word	0x000000b0
        /*07c4*/ 	.short	0x010a
        /*07c6*/ 	.byte	0xff
	.zero		1


	//   ....[108]....
        /*07c8*/ 	.word	0x0000b060
        /*07cc*/ 	.word	0x00000000
        /*07d0*/ 	.word	0x00000000
        /*07d4*/ 	.short	0x010a
        /*07d6*/ 	.byte	0xff
	.zero		1


	//   ....[109]....
        /*07d8*/ 	.word	0x0000b0c0
        /*07dc*/ 	.word	0x00000000
        /*07e0*/ 	.word	0x00000000
        /*07e4*/ 	.short	0x010a
        /*07e6*/ 	.byte	0xff
	.zero		1


	//   ....[110]....
        /*07e8*/ 	.word	0x0000b120
        /*07ec*/ 	.word	0x00000000
        /*07f0*/ 	.word	0x00000000
        /*07f4*/ 	.short	0x010a
        /*07f6*/ 	.byte	0xff
	.zero		1


	//   ....[111]....
        /*07f8*/ 	.word	0x0000b170
        /*07fc*/ 	.word	0x00000000
        /*0800*/ 	.word	0x00000080
        /*0804*/ 	.short	0x010a
        /*0806*/ 	.byte	0xff
	.zero		1


	//   ....[112]....
        /*0808*/ 	.word	0x0000b1d0
        /*080c*/ 	.word	0x00000000
        /*0810*/ 	.word	0x00000078
        /*0814*/ 	.short	0x010a
        /*0816*/ 	.byte	0xff
	.zero		1


	//   ....[113]....
        /*0818*/ 	.word	0x0000b230
        /*081c*/ 	.word	0x00000003
        /*0820*/ 	.word	0x00000050
        /*0824*/ 	.short	0x010a
        /*0826*/ 	.byte	0xff
	.zero		1


	//   ....[114]....
        /*0828*/ 	.word	0x0000b290
        /*082c*/ 	.word	0x00000003
        /*0830*/ 	.word	0x00000058
        /*0834*/ 	.short	0x010a
        /*0836*/ 	.byte	0xff
	.zero		1


	//   ....[115]....
        /*0838*/ 	.word	0x0000b2f0
        /*083c*/ 	.word	0x00000003
        /*0840*/ 	.word	0x00000060
        /*0844*/ 	.short	0x010a
        /*0846*/ 	.byte	0xff
	.zero		1


	//   ....[116]....
        /*0848*/ 	.word	0x0000b350
        /*084c*/ 	.word	0x00000003
        /*0850*/ 	.word	0x00000068
        /*0854*/ 	.short	0x010a
        /*0856*/ 	.byte	0xff
	.zero		1


	//   ....[117]....
        /*0858*/ 	.word	0x0000b3b0
        /*085c*/ 	.word	0x00000000
        /*0860*/ 	.word	0x00000050
        /*0864*/ 	.short	0x010a
        /*0866*/ 	.byte	0xff
	.zero		1


	//   ....[118]....
        /*0868*/ 	.word	0x0000b410
        /*086c*/ 	.word	0x00000000
        /*0870*/ 	.word	0x00000058
        /*0874*/ 	.short	0x010a
        /*0876*/ 	.byte	0xff
	.zero		1


	//   ....[119]....
        /*0878*/ 	.word	0x0000b470
        /*087c*/ 	.word	0x00000000
        /*0880*/ 	.word	0x00000060
        /*0884*/ 	.short	0x010a
        /*0886*/ 	.byte	0xff
	.zero		1


	//   ....[120]....
        /*0888*/ 	.word	0x0000b4c0
        /*088c*/ 	.word	0x00000000
        /*0890*/ 	.word	0x00000080
        /*0894*/ 	.short	0x010a
        /*0896*/ 	.byte	0xff
	.zero		1


	//   ....[121]....
        /*0898*/ 	.word	0x0000b520
        /*089c*/ 	.word	0x00000003
        /*08a0*/ 	.word	0x00000030
        /*08a4*/ 	.short	0x010a
        /*08a6*/ 	.byte	0xff
	.zero		1


	//   ....[122]....
        /*08a8*/ 	.word	0x0000b570
        /*08ac*/ 	.word	0x00000057
        /*08b0*/ 	.word	0x000000a0
        /*08b4*/ 	.short	0x010a
        /*08b6*/ 	.byte	0xff
	.zero		1


	//   ....[123]....
        /*08b8*/ 	.word	0x0000b5c0
        /*08bc*/ 	.word	0x00000003
        /*08c0*/ 	.word	0x00000030
        /*08c4*/ 	.short	0x010a
        /*08c6*/ 	.byte	0xff
	.zero		1


	//   ....[124]....
        /*08c8*/ 	.word	0x0000b610
        /*08cc*/ 	.word	0x00000000
        /*08d0*/ 	.word	0x00000030
        /*08d4*/ 	.short	0x010a
        /*08d6*/ 	.byte	0xff
	.zero		1


	//   ....[125]....
        /*08d8*/ 	.word	0x0000b660
        /*08dc*/ 	.word	0x00000003
        /*08e0*/ 	.word	0x00000030
        /*08e4*/ 	.short	0x010a
        /*08e6*/ 	.byte	0xff
	.zero		1


	//----- nvinfo : EIATTR_NUM_MBARRIERS
	.align		4
.L_47:
        /*08e8*/ 	.byte	0x03, 0x38
        /*08ea*/ 	.short	0x001c


	//----- nvinfo : EIATTR_EXIT_INSTR_OFFSETS
	.align		4
        /*08ec*/ 	.byte	0x04, 0x1c
        /*08ee*/ 	.short	(.L_49 - .L_48)


	//   ....[0]....
.L_48:
        /*08f0*/ 	.word	0x00002420


	//   ....[1]....
        /*08f4*/ 	.word	0x00002910


	//   ....[2]....
        /*08f8*/ 	.word	0x00002970


	//   ....[3]....
        /*08fc*/ 	.word	0x00003750


	//   ....[4]....
        /*0900*/ 	.word	0x000047b0


	//   ....[5]....
        /*0904*/ 	.word	0x000047f0


	//   ....[6]....
        /*0908*/ 	.word	0x0000aaf0


	//   ....[7]....
        /*090c*/ 	.word	0x0000ab70


	//   ....[8]....
        /*0910*/ 	.word	0x0000aba0


	//   ....[9]....
        /*0914*/ 	.word	0x0000ac10


	//----- nvinfo : EIATTR_MAX_THREADS
	.align		4
.L_49:
        /*0918*/ 	.byte	0x04, 0x05
        /*091a*/ 	.short	(.L_51 - .L_50)
.L_50:
        /*091c*/ 	.word	0x00000100
        /*0920*/ 	.word	0x00000001
        /*0924*/ 	.word	0x00000001


	//----- nvinfo : EIATTR_CRS_STACK_SIZE
	.align		4
.L_51:
        /*0928*/ 	.byte	0x04, 0x1e
        /*092a*/ 	.short	(.L_53 - .L_52)
.L_52:
        /*092c*/ 	.word	0x00000000


	//----- nvinfo : EIATTR_CBANK_PARAM_SIZE
	.align		4
.L_53:
        /*0930*/ 	.byte	0x03, 0x19
        /*0932*/ 	.short	0x0800


	//----- nvinfo : EIATTR_PARAM_CBANK
	.align		4
        /*0934*/ 	.byte	0x04, 0x0a
        /*0936*/ 	.short	(.L_55 - .L_54)
	.align		4
.L_54:
        /*0938*/ 	.word	index@(.nv.constant0._ZN7cutlass13device_kernelINS_4gemm6kernel13GemmUniversalIN4cute5tupleIJiiiiEEENS1_10collective13CollectiveMmaINS1_35MainloopSm100TmaUmmaWarpSpecializedILi3ELi2ELi2ENS5_IJNS4_1CILi1EEESB_SB_EEEEENS5_IJNSA_ILi128EEENSA_ILi256EEENSA_ILi64EEEEEENS_6half_tENS5_IJlSB_lEEESI_SJ_NS4_8TiledMMAINS4_8MMA_AtomIJNS4_20SM100_MMA_F16BF16_SSISI_SI_fLi128ELi256ELNS4_4UMMA5MajorE0ELSO_0ELNSN_7ScaleInE0ELSP_0EEEEEENS4_6LayoutISC_NS5_IJNSA_ILi0EEEST_ST_EEEEENS5_IJNS4_10UnderscoreESW_SW_EEEEENS4_13SM90_TMA_LOADENS4_14ComposedLayoutINS4_7SwizzleILi3ELi4ELi3EEENS4_18smem_ptr_flag_bitsILi16EEENSS_INS5_IJNSA_ILi8EEESG_EEENS5_IJSG_SB_EEEEEEEvNS4_8identityESZ_S19_vS1A_EENS_8epilogue10collective18CollectiveEpilogueINS1C_23Sm100TmaWarpSpecializedILi4ELi2ELi64ELb1ELb0EEEJSH_NS5_IJNSS_ISE_SB_EENSS_ISG_SB_EEEEESI_SJ_SI_SJ_NS1C_6fusion15FusionCallbacksIS1G_NS1K_17LinearCombinationISI_fSI_fLNS_15FloatRoundStyleE2EEESH_S1J_JEEENS4_5SM1004TMEM4LOAD26SM100_TMEM_LOAD_32dp32b64xESZ_S19_NS4_39AutoVectorizingCopyWithAssumedAlignmentILi128EEENS4_14SM90_TMA_STOREES19_S1V_S1V_EEEvvEEEEvNT_6ParamsE)
        /*093c*/ 	.short	0x0380
        /*093e*/ 	.short	0x0800


	//----- nvinfo : EIATTR_SW_WAR
	.align		4
.L_55:
        /*0940*/ 	.byte	0x04, 0x36
        /*0942*/ 	.short	(.L_57 - .L_56)
.L_56:
        /*0944*/ 	.word	0x00000008
.L_57:


//--------------------- .nv.callgraph             --------------------------
	.section	.nv.callgraph,"",@"SHT_CUDA_CALLGRAPH"
	.align	4
	.sectionentsize	8
	.align		4
        /*0000*/ 	.word	0x00000000
	.align		4
        /*0004*/ 	.word	0xffffffff
	.align		4
        /*0008*/ 	.word	index@(_ZN7cutlass13device_kernelINS_4gemm6kernel13GemmUniversalIN4cute5tupleIJiiiiEEENS1_10collective13CollectiveMmaINS1_35MainloopSm100TmaUmmaWarpSpecializedILi3ELi2ELi2ENS5_IJNS4_1CILi1EEESB_SB_EEEEENS5_IJNSA_ILi128EEENSA_ILi256EEENSA_ILi64EEEEEENS_6half_tENS5_IJlSB_lEEESI_SJ_NS4_8TiledMMAINS4_8MMA_AtomIJNS4_20SM100_MMA_F16BF16_SSISI_SI_fLi128ELi256ELNS4_4UMMA5MajorE0ELSO_0ELNSN_7ScaleInE0ELSP_0EEEEEENS4_6LayoutISC_NS5_IJNSA_ILi0EEEST_ST_EEEEENS5_IJNS4_10UnderscoreESW_SW_EEEEENS4_13SM90_TMA_LOADENS4_14ComposedLayoutINS4_7SwizzleILi3ELi4ELi3EEENS4_18smem_ptr_flag_bitsILi16EEENSS_INS5_IJNSA_ILi8EEESG_EEENS5_IJSG_SB_EEEEEEEvNS4_8identityESZ_S19_vS1A_EENS_8epilogue10collective18CollectiveEpilogueINS1C_23Sm100TmaWarpSpecializedILi4ELi2ELi64ELb1ELb0EEEJSH_NS5_IJNSS_ISE_SB_EENSS_ISG_SB_EEEEESI_SJ_SI_SJ_NS1C_6fusion15FusionCallbacksIS1G_NS1K_17LinearCombinationISI_fSI_fLNS_15FloatRoundStyleE2EEESH_S1J_JEEENS4_5SM1004TMEM4LOAD26SM100_TMEM_LOAD_32dp32b64xESZ_S19_NS4_39AutoVectorizingCopyWithAssumedAlignmentILi128EEENS4_14SM90_TMA_STOREES19_S1V_S1V_EEEvvEEEEvNT_6ParamsE)
	.align		4
        /*000c*/ 	.word	index@(__assertfail)
	.align		4
        /*0010*/ 	.word	0x00000000
	.align		4
        /*0014*/ 	.word	0xfffffffe
	.align		4
        /*0018*/ 	.word	0x00000000
	.align		4
        /*001c*/ 	.word	0xfffffffd
	.align		4
        /*0020*/ 	.word	0x00000000
	.align		4
        /*0024*/ 	.word	0xfffffffc


//--------------------- .nv.constant4             --------------------------
	.section	.nv.constant4,"a",@progbits
	.align	8
	.align		8
.nv.constant4:
        /*0000*/ 	.dword	__assertfail
	.align		8
        /*0008*/ 	.dword	__unnamed_1
	.align		8
        /*0010*/ 	.dword	__unnamed_2
	.align		8
        /*0018*/ 	.dword	_ZN39_INTERNAL_390299d1_4_k_cu_777d2765_26724cuda3std3__45__cpo5beginE
	.align		8
        /*0020*/ 	.dword	_ZN39_INTERNAL_390299d1_4_k_cu_777d2765_26724cuda3std3__45__cpo3endE
	.align		8
        /*0028*/ 	.dword	_ZN39_INTERNAL_390299d1_4_k_cu_777d2765_26724cuda3std3__45__cpo6cbeginE
	.align		8
        /*0030*/ 	.dword	_ZN39_INTERNAL_390299d1_4_k_cu_777d2765_26724cuda3std3__45__cpo4cendE
	.align		8
        /*0038*/ 	.dword	_ZN39_INTERNAL_390299d1_4_k_cu_777d2765_26724cuda3std3__441_GLOBAL__N__390299d1_4_k_cu_777d2765_26726ignoreE
	.align		8
        /*0040*/ 	.dword	_ZN39_INTERNAL_390299d1_4_k_cu_777d2765_26724cuda3std3__419piecewise_constructE
	.align		8
        /*0048*/ 	.dword	_ZN39_INTERNAL_390299d1_4_k_cu_777d2765_26724cuda3std3__48in_placeE
	.align		8
        /*0050*/ 	.dword	_ZN39_INTERNAL_390299d1_4_k_cu_777d2765_26724cuda3std6ranges3__45__cpo4swapE
	.align		8
        /*0058*/ 	.dword	_ZN39_INTERNAL_390299d1_4_k_cu_777d2765_26724cuda3std6ranges3__45__cpo9iter_moveE
	.align		8
        /*0060*/ 	.dword	_ZN39_INTERNAL_390299d1_4_k_cu_777d2765_26724cute7productE
	.align		8
        /*0068*/ 	.dword	_ZN39_INTERNAL_390299d1_4_k_cu_777d2765_26724cute1_E
	.align		8
        /*0070*/ 	.dword	$str$25
	.align		8
        /*0078*/ 	.dword	$str$26
	.align		8
        /*0080*/ 	.dword	$str$27
	.align		8
        /*0088*/ 	.dword	$str$28


//--------------------- .text._ZN7cutlass13device_kernelINS_4gemm6kernel13GemmUniversalIN4cute5tupleIJiiiiEEENS1_10collective13CollectiveMmaINS1_35MainloopSm100TmaUmmaWarpSpecializedILi3ELi2ELi2ENS5_IJNS4_1CILi1EEESB_SB_EEEEENS5_IJNSA_ILi128EEENSA_ILi256EEENSA_ILi64EEEEEENS_6half_tENS5_IJlSB_lEEESI_SJ_NS4_8TiledMMAINS4_8MMA_AtomIJNS4_20SM100_MMA_F16BF16_SSISI_SI_fLi128ELi256ELNS4_4UMMA5MajorE0ELSO_0ELNSN_7ScaleInE0ELSP_0EEEEEENS4_6LayoutISC_NS5_IJNSA_ILi0EEEST_ST_EEEEENS5_IJNS4_10UnderscoreESW_SW_EEEEENS4_13SM90_TMA_LOADENS4_14ComposedLayoutINS4_7SwizzleILi3ELi4ELi3EEENS4_18smem_ptr_flag_bitsILi16EEENSS_INS5_IJNSA_ILi8EEESG_EEENS5_IJSG_SB_EEEEEEEvNS4_8identityESZ_S19_vS1A_EENS_8epilogue10collective18CollectiveEpilogueINS1C_23Sm100TmaWarpSpecializedILi4ELi2ELi64ELb1ELb0EEEJSH_NS5_IJNSS_ISE_SB_EENSS_ISG_SB_EEEEESI_SJ_SI_SJ_NS1C_6fusion15FusionCallbacksIS1G_NS1K_17LinearCombinationISI_fSI_fLNS_15FloatRoundStyleE2EEESH_S1J_JEEENS4_5SM1004TMEM4LOAD26SM100_TMEM_LOAD_32dp32b64xESZ_S19_NS4_39AutoVectorizingCopyWithAssumedAlignmentILi128EEENS4_14SM90_TMA_STOREES19_S1V_S1V_EEEvvEEEEvNT_6ParamsE --------------------------
	.section	.text._ZN7cutlass13device_kernelINS_4gemm6kernel13GemmUniversalIN4cute5tupleIJiiiiEEENS1_10collective13CollectiveMmaINS1_35MainloopSm100TmaUmmaWarpSpecializedILi3ELi2ELi2ENS5_IJNS4_1CILi1EEESB_SB_EEEEENS5_IJNSA_ILi128EEENSA_ILi256EEENSA_ILi64EEEEEENS_6half_tENS5_IJlSB_lEEESI_SJ_NS4_8TiledMMAINS4_8MMA_AtomIJNS4_20SM100_MMA_F16BF16_SSISI_SI_fLi128ELi256ELNS4_4UMMA5MajorE0ELSO_0ELNSN_7ScaleInE0ELSP_0EEEEEENS4_6LayoutISC_NS5_IJNSA_ILi0EEEST_ST_EEEEENS5_IJNS4_10UnderscoreESW_SW_EEEEENS4_13SM90_TMA_LOADENS4_14ComposedLayoutINS4_7SwizzleILi3ELi4ELi3EEENS4_18smem_ptr_flag_bitsILi16EEENSS_INS5_IJNSA_ILi8EEESG_EEENS5_IJSG_SB_EEEEEEEvNS4_8identityESZ_S19_vS1A_EENS_8epilogue10collective18CollectiveEpilogueINS1C_23Sm100TmaWarpSpecializedILi4ELi2ELi64ELb1ELb0EEEJSH_NS5_IJNSS_ISE_SB_EENSS_ISG_SB_EEEEESI_SJ_SI_SJ_NS1C_6fusion15FusionCallbacksIS1G_NS1K_17LinearCombinationISI_fSI_fLNS_15FloatRoundStyleE2EEESH_S1J_JEEENS4_5SM1004TMEM4LOAD26SM100_TMEM_LOAD_32dp32b64xESZ_S19_NS4_39AutoVectorizingCopyWithAssumedAlignmentILi128EEENS4_14SM90_TMA_STOREES19_S1V_S1V_EEEvvEEEEvNT_6ParamsE,"ax",@progbits
	.align	128
.text._ZN7cutlass13device_kernelINS_4gemm6kernel13GemmUniversalIN4cute5tupleIJiiiiEEENS1_10collective13CollectiveMmaINS1_35MainloopSm100TmaUmmaWarpSpecializedILi3ELi2ELi2ENS5_IJNS4_1CILi1EEESB_SB_EEEEENS5_IJNSA_ILi128EEENSA_ILi256EEENSA_ILi64EEEEEENS_6half_tENS5_IJlSB_lEEESI_SJ_NS4_8TiledMMAINS4_8MMA_AtomIJNS4_20SM100_MMA_F16BF16_SSISI_SI_fLi128ELi256ELNS4_4UMMA5MajorE0ELSO_0ELNSN_7ScaleInE0ELSP_0EEEEEENS4_6LayoutISC_NS5_IJNSA_ILi0EEEST_ST_EEEEENS5_IJNS4_10UnderscoreESW_SW_EEEEENS4_13SM90_TMA_LOADENS4_14ComposedLayoutINS4_7SwizzleILi3ELi4ELi3EEENS4_18smem_ptr_flag_bitsILi16EEENSS_INS5_IJNSA_ILi8EEESG_EEENS5_IJSG_SB_EEEEEEEvNS4_8identityESZ_S19_vS1A_EENS_8epilogue10collective18CollectiveEpilogueINS1C_23Sm100TmaWarpSpecializedILi4ELi2ELi64ELb1ELb0EEEJSH_NS5_IJNSS_ISE_SB_EENSS_ISG_SB_EEEEESI_SJ_SI_SJ_NS1C_6fusion15FusionCallbacksIS1G_NS1K_17LinearCombinationISI_fSI_fLNS_15FloatRoundStyleE2EEESH_S1J_JEEENS4_5SM1004TMEM4LOAD26SM100_TMEM_LOAD_32dp32b64xESZ_S19_NS4_39AutoVectorizingCopyWithAssumedAlignmentILi128EEENS4_14SM90_TMA_STOREES19_S1V_S1V_EEEvvEEEEvNT_6ParamsE:
        .type           _ZN7cutlass13device_kernelINS_4gemm6kernel13GemmUniversalIN4cute5tupleIJiiiiEEENS1_10collective13CollectiveMmaINS1_35MainloopSm100TmaUmmaWarpSpecializedILi3ELi2ELi2ENS5_IJNS4_1CILi1EEESB_SB_EEEEENS5_IJNSA_ILi128EEENSA_ILi256EEENSA_ILi64EEEEEENS_6half_tENS5_IJlSB_lEEESI_SJ_NS4_8TiledMMAINS4_8MMA_AtomIJNS4_20SM100_MMA_F16BF16_SSISI_SI_fLi128ELi256ELNS4_4UMMA5MajorE0ELSO_0ELNSN_7ScaleInE0ELSP_0EEEEEENS4_6LayoutISC_NS5_IJNSA_ILi0EEEST_ST_EEEEENS5_IJNS4_10UnderscoreESW_SW_EEEEENS4_13SM90_TMA_LOADENS4_14ComposedLayoutINS4_7SwizzleILi3ELi4ELi3EEENS4_18smem_ptr_flag_bitsILi16EEENSS_INS5_IJNSA_ILi8EEESG_EEENS5_IJSG_SB_EEEEEEEvNS4_8identityESZ_S19_vS1A_EENS_8epilogue10collective18CollectiveEpilogueINS1C_23Sm100TmaWarpSpecializedILi4ELi2ELi64ELb1ELb0EEEJSH_NS5_IJNSS_ISE_SB_EENSS_ISG_SB_EEEEESI_SJ_SI_SJ_NS1C_6fusion15FusionCallbacksIS1G_NS1K_17LinearCombinationISI_fSI_fLNS_15FloatRoundStyleE2EEESH_S1J_JEEENS4_5SM1004TMEM4LOAD26SM100_TMEM_LOAD_32dp32b64xESZ_S19_NS4_39AutoVectorizingCopyWithAssumedAlignmentILi128EEENS4_14SM90_TMA_STOREES19_S1V_S1V_EEEvvEEEEvNT_6ParamsE,@function
        .size           _ZN7cutlass13device_kernelINS_4gemm6kernel13GemmUniversalIN4cute5tupleIJiiiiEEENS1_10collective13CollectiveMmaINS1_35MainloopSm100TmaUmmaWarpSpecializedILi3ELi2ELi2ENS5_IJNS4_1CILi1EEESB_SB_EEEEENS5_IJNSA_ILi128EEENSA_ILi256EEENSA_ILi64EEEEEENS_6half_tENS5_IJlSB_lEEESI_SJ_NS4_8TiledMMAINS4_8MMA_AtomIJNS4_20SM100_MMA_F16BF16_SSISI_SI_fLi128ELi256ELNS4_4UMMA5MajorE0ELSO_0ELNSN_7ScaleInE0ELSP_0EEEEEENS4_6LayoutISC_NS5_IJNSA_ILi0EEEST_ST_EEEEENS5_IJNS4_10UnderscoreESW_SW_EEEEENS4_13SM90_TMA_LOADENS4_14ComposedLayoutINS4_7SwizzleILi3ELi4ELi3EEENS4_18smem_ptr_flag_bitsILi16EEENSS_INS5_IJNSA_ILi8EEESG_EEENS5_IJSG_SB_EEEEEEEvNS4_8identityESZ_S19_vS1A_EENS_8epilogue10collective18CollectiveEpilogueINS1C_23Sm100TmaWarpSpecializedILi4ELi2ELi64ELb1ELb0EEEJSH_NS5_IJNSS_ISE_SB_EENSS_ISG_SB_EEEEESI_SJ_SI_SJ_NS1C_6fusion15FusionCallbacksIS1G_NS1K_17LinearCombinationISI_fSI_fLNS_15FloatRoundStyleE2EEESH_S1J_JEEENS4_5SM1004TMEM4LOAD26SM100_TMEM_LOAD_32dp32b64xESZ_S19_NS4_39AutoVectorizingCopyWithAssumedAlignmentILi128EEENS4_14SM90_TMA_STOREES19_S1V_S1V_EEEvvEEEEvNT_6ParamsE,(.L_x_167 - _ZN7cutlass13device_kernelINS_4gemm6kernel13GemmUniversalIN4cute5tupleIJiiiiEEENS1_10collective13CollectiveMmaINS1_35MainloopSm100TmaUmmaWarpSpecializedILi3ELi2ELi2ENS5_IJNS4_1CILi1EEESB_SB_EEEEENS5_IJNSA_ILi128EEENSA_ILi256EEENSA_ILi64EEEEEENS_6half_tENS5_IJlSB_lEEESI_SJ_NS4_8TiledMMAINS4_8MMA_AtomIJNS4_20SM100_MMA_F16BF16_SSISI_SI_fLi128ELi256ELNS4_4UMMA5MajorE0ELSO_0ELNSN_7ScaleInE0ELSP_0EEEEEENS4_6LayoutISC_NS5_IJNSA_ILi0EEEST_ST_EEEEENS5_IJNS4_10UnderscoreESW_SW_EEEEENS4_13SM90_TMA_LOADENS4_14ComposedLayoutINS4_7SwizzleILi3ELi4ELi3EEENS4_18smem_ptr_flag_bitsILi16EEENSS_INS5_IJNSA_ILi8EEESG_EEENS5_IJSG_SB_EEEEEEEvNS4_8identityESZ_S19_vS1A_EENS_8epilogue10collective18CollectiveEpilogueINS1C_23Sm100TmaWarpSpecializedILi4ELi2ELi64ELb1ELb0EEEJSH_NS5_IJNSS_ISE_SB_EENSS_ISG_SB_EEEEESI_SJ_SI_SJ_NS1C_6fusion15FusionCallbacksIS1G_NS1K_17LinearCombinationISI_fSI_fLNS_15FloatRoundStyleE2EEESH_S1J_JEEENS4_5SM1004TMEM4LOAD26SM100_TMEM_LOAD_32dp32b64xESZ_S19_NS4_39AutoVectorizingCopyWithAssumedAlignmentILi128EEENS4_14SM90_TMA_STOREES19_S1V_S1V_EEEvvEEEEvNT_6ParamsE)
        .other          _ZN7cutlass13device_kernelINS_4gemm6kernel13GemmUniversalIN4cute5tupleIJiiiiEEENS1_10collective13CollectiveMmaINS1_35MainloopSm100TmaUmmaWarpSpecializedILi3ELi2ELi2ENS5_IJNS4_1CILi1EEESB_SB_EEEEENS5_IJNSA_ILi128EEENSA_ILi256EEENSA_ILi64EEEEEENS_6half_tENS5_IJlSB_lEEESI_SJ_NS4_8TiledMMAINS4_8MMA_AtomIJNS4_20SM100_MMA_F16BF16_SSISI_SI_fLi128ELi256ELNS4_4UMMA5MajorE0ELSO_0ELNSN_7ScaleInE0ELSP_0EEEEEENS4_6LayoutISC_NS5_IJNSA_ILi0EEEST_ST_EEEEENS5_IJNS4_10UnderscoreESW_SW_EEEEENS4_13SM90_TMA_LOADENS4_14ComposedLayoutINS4_7SwizzleILi3ELi4ELi3EEENS4_18smem_ptr_flag_bitsILi16EEENSS_INS5_IJNSA_ILi8EEESG_EEENS5_IJSG_SB_EEEEEEEvNS4_8identityESZ_S19_vS1A_EENS_8epilogue10collective18CollectiveEpilogueINS1C_23Sm100TmaWarpSpecializedILi4ELi2ELi64ELb1ELb0EEEJSH_NS5_IJNSS_ISE_SB_EENSS_ISG_SB_EEEEESI_SJ_SI_SJ_NS1C_6fusion15FusionCallbacksIS1G_NS1K_17LinearCombinationISI_fSI_fLNS_15FloatRoundStyleE2EEESH_S1J_JEEENS4_5SM1004TMEM4LOAD26SM100_TMEM_LOAD_32dp32b64xESZ_S19_NS4_39AutoVectorizingCopyWithAssumedAlignmentILi128EEENS4_14SM90_TMA_STOREES19_S1V_S1V_EEEvvEEEEvNT_6ParamsE,@"STO_CUDA_ENTRY STV_DEFAULT"
_ZN7cutlass13device_kernelINS_4gemm6kernel13GemmUniversalIN4cute5tupleIJiiiiEEENS1_10collective13CollectiveMmaINS1_35MainloopSm100TmaUmmaWarpSpecializedILi3ELi2ELi2ENS5_IJNS4_1CILi1EEESB_SB_EEEEENS5_IJNSA_ILi128EEENSA_ILi256EEENSA_ILi64EEEEEENS_6half_tENS5_IJlSB_lEEESI_SJ_NS4_8TiledMMAINS4_8MMA_AtomIJNS4_20SM100_MMA_F16BF16_SSISI_SI_fLi128ELi256ELNS4_4UMMA5MajorE0ELSO_0ELNSN_7ScaleInE0ELSP_0EEEEEENS4_6LayoutISC_NS5_IJNSA_ILi0EEEST_ST_EEEEENS5_IJNS4_10UnderscoreESW_SW_EEEEENS4_13SM90_TMA_LOADENS4_14ComposedLayoutINS4_7SwizzleILi3ELi4ELi3EEENS4_18smem_ptr_flag_bitsILi16EEENSS_INS5_IJNSA_ILi8EEESG_EEENS5_IJSG_SB_EEEEEEEvNS4_8identityESZ_S19_vS1A_EENS_8epilogue10collective18CollectiveEpilogueINS1C_23Sm100TmaWarpSpecializedILi4ELi2ELi64ELb1ELb0EEEJSH_NS5_IJNSS_ISE_SB_EENSS_ISG_SB_EEEEESI_SJ_SI_SJ_NS1C_6fusion15FusionCallbacksIS1G_NS1K_17LinearCombinationISI_fSI_fLNS_15FloatRoundStyleE2EEESH_S1J_JEEENS4_5SM1004TMEM4LOAD26SM100_TMEM_LOAD_32dp32b64xESZ_S19_NS4_39AutoVectorizingCopyWithAssumedAlignmentILi128EEENS4_14SM90_TMA_STOREES19_S1V_S1V_EEEvvEEEEvNT_6ParamsE:
[----:B------:R-:W1:Y:S01]  /*0000*/  LDC R1, c[0x0][0x37c] ;  /* 0x0000df00ff017b82 */ /* 0x000e620000000800 */
[----:B------:R-:W2:Y:S01]  /*0010*/  S2R R170, SR_TID.X ;  /* 0x0000000000aa7919 */ /* 0x000ea20000002100 */
[----:B------:R-:W3:Y:S01]  /*0020*/  LDCU.64 UR4, c[0x0][0x890] ;  /* 0x00011200ff0477ac */ /* 0x000ee20008000a00 */
[----:B------:R-:W-:Y:S02]  /*0030*/  PRMT R155, RZ, 0x7610, R155 ;  /* 0x00007610ff9b7816 */ /* 0x000fe4000000009b */
[----:B------:R-:W-:Y:S01]  /*0040*/  ELECT P5, URZ, PT ;  /* 0x0000000000ff782f */ /* 0x000fe200038a0000 */
[----:B------:R-:W4:Y:S01]  /*0050*/  LDCU.64 UR46, c[0x0][0x358] ;  /* 0x00006b00ff2e77ac */ /* 0x000f220008000a00 */
[----:B---3--:R-:W-:-:S04]  /*0060*/  UISETP.NE.U32.AND UP0, UPT, UR4, URZ, UPT ;  /* 0x000000ff0400728c */ /* 0x008fc8000bf05070 */
[----:B------:R-:W-:Y:S01]  /*0070*/  UISETP.NE.AND.EX UP0, UPT, UR5, URZ, UPT, UP0 ;  /* 0x000000ff0500728c */ /* 0x000fe2000bf05300 */
[----:B--2---:R-:W-:-:S05]  /*0080*/  SHF.R.U32.HI R162, RZ, 0x5, R170 ;  /* 0x00000005ffa27819 */ /* 0x004fca00000116aa */
[----:B------:R-:W2:Y:S02]  /*0090*/  SHFL.IDX PT, R0, R162, RZ, 0x1f ;  /* 0x00001fffa2007589 */ /* 0x000ea400000e0000 */
[----:B--2---:R-:W-:Y:S01]  /*00a0*/  R2UR UR8, R0 ;  /* 0x00000000000872ca */ /* 0x004fe200000e0000 */
[----:B-1--4-:R-:W-:-:S14]  /*00b0*/  BRA.U UP0, `(.L_x_0) ;  /* 0x00000001002c7547 */ /* 0x012fdc000b800000 */
[----:B------:R-:W1:Y:S02]  /*00c0*/  LDCU.64 UR6, c[0x0][0x888] ;  /* 0x00011100ff0677ac */ /* 0x000e640008000a00 */
[----:B-1----:R-:W-:-:S04]  /*00d0*/  UISETP.NE.U32.AND UP0, UPT, UR6, URZ, UPT ;  /* 0x000000ff0600728c */ /* 0x002fc8000bf05070 */
[----:B------:R-:W-:-:S09]  /*00e0*/  UISETP.NE.AND.EX UP0, UPT, UR7, URZ, UPT, UP0 ;  /* 0x000000ff0700728c */ /* 0x000fd2000bf05300 */
[----:B------:R-:W-:Y:S05]  /*00f0*/  BRA.U !UP0, `(.L_x_1) ;  /* 0x0000000108107547 */ /* 0x000fea000b800000 */
[----:B------:R-:W1:Y:S02]  /*0100*/  LDC.64 R2, c[0x0][0x888] ;  /* 0x00022200ff027b82 */ /* 0x000e640000000a00 */
[----:B-1----:R1:W5:Y:S01]  /*0110*/  LDG.E R81, desc[UR46][R2.64] ;  /* 0x0000002e02517981 */ /* 0x002362000c1e1900 */
[----:B------:R-:W-:Y:S01]  /*0120*/  HFMA2 R155, -RZ, RZ, 0, 5.9604644775390625e-08 ;  /* 0x00000001ff9b7431 */ /* 0x000fe200000001ff */
[----:B------:R-:W-:Y:S05]  /*0130*/  BRA `(.L_x_0) ;  /* 0x00000000000c7947 */ /* 0x000fea0003800000 */
.L_x_1:
[----:B------:R-:W1:Y:S01]  /*0140*/  LDCU UR6, c[0x0][0x880] ;  /* 0x00011000ff0677ac */ /* 0x000e620008000800 */
[----:B------:R-:W-:Y:S01]  /*0150*/  HFMA2 R155, -RZ, RZ, 0, 5.9604644775390625e-08 ;  /* 0x00000001ff9b7431 */ /* 0x000fe200000001ff */
[----:B-1----:R-:W-:-:S07]  /*0160*/  MOV R81, UR6 ;  /* 0x0000000600517c02 */ /* 0x002fce0008000f00 */
.L_x_0:
[----:B------:R-:W2:Y:S02]  /*0170*/  LDCU.64 UR6, c[0x0][0x8b0] ;  /* 0x00011600ff0677ac */ /* 0x000ea40008000a00 */
[----:B--2---:R-:W-:-:S04]  /*0180*/  UISETP.NE.U32.AND UP0, UPT, UR6, URZ, UPT ;  /* 0x000000ff0600728c */ /* 0x004fc8000bf05070 */
[----:B------:R-:W-:-:S09]  /*0190*/  UISETP.NE.AND.EX UP0, UPT, UR7, URZ, UPT, UP0 ;  /* 0x000000ff0700728c */ /* 0x000fd2000bf05300 */
[----:B------:R-:W-:Y:S05]  /*01a0*/  BRA.U UP0, `(.L_x_2) ;  /* 0x0000000100247547 */ /* 0x000fea000b800000 */
[----:B------:R-:W2:Y:S02]  /*01b0*/  LDCU.64 UR6, c[0x0][0x8a8] ;  /* 0x00011500ff0677ac */ /* 0x000ea40008000a00 */
[----:B--2---:R-:W-:-:S04]  /*01c0*/  UISETP.NE.U32.AND UP0, UPT, UR6, URZ, UPT ;  /* 0x000000ff0600728c */ /* 0x004fc8000bf05070 */
[----:B------:R-:W-:-:S09]  /*01d0*/  UISETP.NE.AND.EX UP0, UPT, UR7, URZ, UPT, UP0 ;  /* 0x000000ff0700728c */ /* 0x000fd2000bf05300 */
[----:B------:R-:W-:Y:S05]  /*01e0*/  BRA.U !UP0, `(.L_x_3) ;  /* 0x00000001080c7547 */ /* 0x000fea000b800000 */
[----:B------:R-:W2:Y:S02]  /*01f0*/  LDC.64 R78, c[0x0][0x8a8] ;  /* 0x00022a00ff4e7b82 */ /* 0x000ea40000000a00 */
[----:B--2---:R2:W5:Y:S01]  /*0200*/  LDG.E R78, desc[UR46][R78.64] ;  /* 0x0000002e4e4e7981 */ /* 0x004562000c1e1900 */
[----:B------:R-:W-:Y:S05]  /*0210*/  BRA `(.L_x_2) ;  /* 0x0000000000087947 */ /* 0x000fea0003800000 */
.L_x_3:
[----:B------:R-:W2:Y:S02]  /*0220*/  LDCU UR6, c[0x0][0x8a0] ;  /* 0x00011400ff0677ac */ /* 0x000ea40008000800 */
[----:B--2---:R-:W-:Y:S02]  /*0230*/  MOV R78, UR6 ;  /* 0x00000006004e7c02 */ /* 0x004fe40008000f00 */
.L_x_2:
[----:B------:R-:W-:Y:S01]  /*0240*/  IMAD.U32 R0, RZ, RZ, UR8 ;  /* 0x00000008ff007e24 */ /* 0x000fe2000f8e00ff */
[----:B------:R-:W-:Y:S04]  /*0250*/  BSSY.RECONVERGENT B0, `(.L_x_4) ;  /* 0x000000c000007945 */ /* 0x000fe80003800200 */
[C---:B------:R-:W-:Y:S02]  /*0260*/  ISETP.NE.OR P1, PT, R0.reuse, 0x1, !P5 ;  /* 0x000000010000780c */ /* 0x040fe40006f25670 */
[----:B------:R-:W-:-:S11]  /*0270*/  ISETP.NE.OR P0, PT, R0, 0x3, !P5 ;  /* 0x000000030000780c */ /* 0x000fd60006f05670 */
[----:B------:R-:W-:Y:S05]  /*0280*/  @P1 BRA `(.L_x_5) ;  /* 0x0000000000201947 */ /* 0x000fea0003800000 */
[----:B------:R-:W3:Y:S02]  /*0290*/  LDCU.64 UR6, c[0x0][0x348] ;  /* 0x00006900ff0677ac */ /* 0x000ee40008000a00 */
[----:B---3--:R-:W-:Y:S02]  /*02a0*/  UIADD3 UR10, UP1, UPT, UR6, 0x80, URZ ;  /* 0x00000080060a7890 */ /* 0x008fe4000ff3e0ff */
[----:B------:R-:W-:Y:S02]  /*02b0*/  UIADD3 UR6, UP0, UPT, UR6, 0x180, URZ ;  /* 0x0000018006067890 */ /* 0x000fe4000ff1e0ff */
[----:B------:R-:W-:Y:S02]  /*02c0*/  UIADD3.X UR11, UPT, UPT, URZ, UR7, URZ, UP1, !UPT ;  /* 0x00000007ff0b7290 */ /* 0x000fe40008ffe4ff */
[----:B------:R-:W-:-:S07]  /*02d0*/  UIADD3.X UR7, UPT, UPT, URZ, UR7, URZ, UP0, !UPT ;  /* 0x00000007ff077290 */ /* 0x000fce00087fe4ff */
[----:B------:R3:W-:Y:S02]  /*02e0*/  UTMACCTL.PF [UR10] ;  /* 0x000000000a0079b9 */ /* 0x0007e40008040000 */
[----:B------:R3:W-:Y:S02]  /*02f0*/  UTMACCTL.PF [UR6] ;  /* 0x00000000060079b9 */ /* 0x0007e40008040000 */
[----:B---3--:R-:W-:Y:S01]  /*0300*/  NOP ;  /* 0x0000000000007918 */ /* 0x008fe20000000000 */
.L_x_5:
[----:B------:R-:W-:Y:S05]  /*0310*/  BSYNC.RECONVERGENT B0 ;  /* 0x0000000000007941 */ /* 0x000fea0003800200 */
.L_x_4:
[----:B------:R-:W-:Y:S04]  /*0320*/  BSSY.RECONVERGENT B0, `(.L_x_6) ;  /* 0x000000a000007945 */ /* 0x000fe80003800200 */
        /* <DEDUP_REMOVED lines=9> */
.L_x_7:
[----:B------:R-:W-:Y:S05]  /*03c0*/  BSYNC.RECONVERGENT B0 ;  /* 0x0000000000007941 */ /* 0x000fea0003800200 */
.L_x_6:
[----:B------:R-:W3:Y:S01]  /*03d0*/  LDCU.64 UR6, c[0x0][0x888] ;  /* 0x00011100ff0677ac */ /* 0x000ee20008000a00 */
[----:B------:R-:W-:Y:S02]  /*03e0*/  UISETP.EQ.U32.AND UP1, UPT, UR4, URZ, UPT ;  /* 0x000000ff0400728c */ /* 0x000fe4000bf22070 */
[----:B------:R-:W-:Y:S02]  /*03f0*/  UPLOP3.LUT UP2, UPT, UPT, UPT, UPT, 0x80, 0x8 ;  /* 0x000000000008789c */ /* 0x000fe40003f4f070 */
[----:B---3--:R-:W-:-:S04]  /*0400*/  UISETP.NE.U32.AND UP0, UPT, UR6, URZ, UPT ;  /* 0x000000ff0600728c */ /* 0x008fc8000bf05070 */
[----:B------:R-:W-:-:S04]  /*0410*/  UISETP.NE.AND.EX UP0, UPT, UR7, URZ, UPT, UP0 ;  /* 0x000000ff0700728c */ /* 0x000fc8000bf05300 */
[----:B------:R-:W-:-:S04]  /*0420*/  UISETP.EQ.OR.EX UP3, UPT, UR5, URZ, !UP0, UP1 ;  /* 0x000000ff0500728c */ /* 0x000fc8000c762710 */
[----:B------:R-:W-:-:S05]  /*0430*/  UP2UR UR50, UPR, URZ, 0x8 ;  /* 0x00000008ff327883 */ /* 0x000fca0008000000 */
[----:B------:R-:W-:Y:S07]  /*0440*/  BRA.U !UP3, `(.L_x_8) ;  /* 0x000000010b207547 */ /* 0x000fee000b800000 */
[----:B------:R-:W-:Y:S01]  /*0450*/  UISETP.NE.U32.AND UP2, UPT, UR4, URZ, UPT ;  /* 0x000000ff0400728c */ /* 0x000fe2000bf45070 */
[----:B-----5:R-:W-:Y:S01]  /*0460*/  FSETP.NEU.AND P0, PT, R81, RZ, PT ;  /* 0x000000ff5100720b */ /* 0x020fe20003f0d000 */
[----:B------:R-:W-:Y:S02]  /*0470*/  USEL UR4, URZ, 0xffffffff, UP0 ;  /* 0xffffffffff047887 */ /* 0x000fe40008000000 */
[----:B------:R-:W-:-:S10]  /*0480*/  UISETP.NE.AND.EX UP2, UPT, UR5, URZ, UPT, UP2 ;  /* 0x000000ff0500728c */ /* 0x000fd4000bf45320 */
[----:B------:R-:W-:Y:S01]  /*0490*/  VOTEU.ANY UP1, P0 ;  /* 0x0000000000ff7886 */ /* 0x000fe20000020100 */
[----:B------:R-:W-:-:S04]  /*04a0*/  @!UP2 USEL UR4, URZ, 0xffffffff, UP1 ;  /* 0xffffffffff04a887 */ /* 0x000fc80008800000 */
[----:B------:R-:W-:-:S04]  /*04b0*/  ULOP3.LUT UR4, UR4, 0x1, URZ, 0xc0, !UPT ;  /* 0x0000000104047892 */ /* 0x000fc8000f8ec0ff */
[----:B------:R-:W-:-:S11]  /*04c0*/  UISETP.NE.U32.AND UP2, UPT, UR4, 0x1, UPT ;  /* 0x000000010400788c */ /* 0x000fd6000bf45070 */
.L_x_8:
[----:B-1----:R-:W1:Y:S01]  /*04d0*/  SHFL.IDX PT, R2, R162, RZ, 0x1f ;  /* 0x00001fffa2027589 */ /* 0x002e6200000e0000 */
[----:B------:R-:W-:-:S04]  /*04e0*/  UISETP.NE.AND UP1, UPT, UR8, 0x2, UPT ;  /* 0x000000020800788c */ /* 0x000fc8000bf25270 */
[----:B------:R-:W-:Y:S01]  /*04f0*/  USEL UR6, URZ, 0x1, UP1 ;  /* 0x00000001ff067887 */ /* 0x000fe20008800000 */
[----:B-1----:R-:W-:-:S13]  /*0500*/  ISETP.NE.AND P0, PT, R2, RZ, PT ;  /* 0x000000ff0200720c */ /* 0x002fda0003f05270 */
[----:B------:R-:W-:Y:S05]  /*0510*/  @P0 BRA `(.L_x_9) ;  /* 0x0000000000400947 */ /* 0x000fea0003800000 */
[----:B------:R-:W1:Y:S01]  /*0520*/  S2UR UR5, SR_CgaCtaId ;  /* 0x00000000000579c3 */ /* 0x000e620000008800 */
[----:B------:R-:W-:Y:S01]  /*0530*/  UMOV UR7, 0x400 ;  /* 0x0000040000077882 */ /* 0x000fe20000000000 */
[----:B------:R-:W-:Y:S01]  /*0540*/  UMOV UR4, 0x1 ;  /* 0x0000000100047882 */ /* 0x000fe20000000000 */
[----:B------:R-:W-:Y:S01]  /*0550*/  ELECT P0, URZ, PT ;  /* 0x0000000000ff782f */ /* 0x000fe20003800000 */
[----:B------:R-:W-:-:S04]  /*0560*/  UIADD3 UR10, UPT, UPT, -UR4, 0x100000, URZ ;  /* 0x00100000040a7890 */ /* 0x000fc8000fffe1ff */
[----:B------:R-:W-:Y:S02]  /*0570*/  USHF.L.U32 UR11, UR10, 0xb, URZ ;  /* 0x0000000b0a0b7899 */ /* 0x000fe400080006ff */
[----:B------:R-:W-:Y:S02]  /*0580*/  USHF.L.U32 UR10, UR10, 0x1, URZ ;  /* 0x000000010a0a7899 */ /* 0x000fe400080006ff */
[----:B-1----:R-:W-:Y:S01]  /*0590*/  ULEA UR5, UR5, UR7, 0x18 ;  /* 0x0000000705057291 */ /* 0x002fe2000f8ec0ff */
[----:B------:R-:W1:Y:S11]  /*05a0*/  FENCE.VIEW.ASYNC.S ;  /* 0x00000000000073c6 */ /* 0x000e760000000000 */
[----:B-1----:R1:W3:Y:S01]  /*05b0*/  SYNCS.EXCH.64 URZ, [UR5], UR10 ;  /* 0x0000000a05ff75b2 */ /* 0x0022e20008000100 */
[----:B------:R1:W4:Y:S01]  /*05c0*/  SYNCS.EXCH.64 URZ, [UR5+0x18], UR10 ;  /* 0x0000180a05ff75b2 */ /* 0x0003220008000100 */
[----:B------:R1:W1:Y:S01]  /*05d0*/  SYNCS.EXCH.64 URZ, [UR5+0x8], UR10 ;  /* 0x0000080a05ff75b2 */ /* 0x0002620008000100 */
[----:B------:R1:W1:Y:S01]  /*05e0*/  SYNCS.EXCH.64 URZ, [UR5+0x20], UR10 ;  /* 0x0000200a05ff75b2 */ /* 0x0002620008000100 */
[----:B------:R1:W1:Y:S01]  /*05f0*/  SYNCS.EXCH.64 URZ, [UR5+0x10], UR10 ;  /* 0x0000100a05ff75b2 */ /* 0x0002620008000100 */
[----:B------:R1:W1:Y:S01]  /*0600*/  SYNCS.EXCH.64 URZ, [UR5+0x28], UR10 ;  /* 0x0000280a05ff75b2 */ /* 0x0002620008000100 */
[----:B------:R-:W-:Y:S01]  /*0610*/  NOP ;  /* 0x0000000000007918 */ /* 0x000fe20000000000 */
.L_x_9:
[----:B------:R-:W2:Y:S01]  /*0620*/  SHFL.IDX PT, R2, R162, RZ, 0x1f ;  /* 0x00001fffa2027589 */ /* 0x000ea200000e0000 */
[----:B------:R-:W-:Y:S01]  /*0630*/  NOP ;  /* 0x0000000000007918 */ /* 0x000fe20000000000 */
[----:B--2---:R-:W-:-:S13]  /*0640*/  ISETP.NE.AND P0, PT, R2, 0x1, PT ;  /* 0x000000010200780c */ /* 0x004fda0003f05270 */
[----:B------:R-:W-:Y:S05]  /*0650*/  @P0 BRA `(.L_x_10) ;  /* 0x0000000000580947 */ /* 0x000fea0003800000 */
[----:B------:R-:W2:Y:S01]  /*0660*/  S2UR UR7, SR_CgaCtaId ;  /* 0x00000000000779c3 */ /* 0x000ea20000008800 */
[----:B------:R-:W-:Y:S01]  /*0670*/  UMOV UR9, 0x400 ;  /* 0x0000040000097882 */ /* 0x000fe20000000000 */
[----:B-1----:R-:W-:Y:S01]  /*0680*/  UMOV UR5, 0x20 ;  /* 0x0000002000057882 */ /* 0x002fe20000000000 */
[----:B------:R-:W-:Y:S01]  /*0690*/  UMOV UR4, 0x80 ;  /* 0x0000008000047882 */ /* 0x000fe20000000000 */
[----:B------:R-:W-:-:S04]  /*06a0*/  UIADD3 UR10, UPT, UPT, -UR5, 0x100000, URZ ;  /* 0x00100000050a7890 */ /* 0x000fc8000fffe1ff */
[----:B------:R-:W-:Y:S02]  /*06b0*/  USHF.L.U32 UR11, UR10, 0xb, URZ ;  /* 0x0000000b0a0b7899 */ /* 0x000fe400080006ff */
[----:B------:R-:W-:Y:S02]  /*06c0*/  USHF.L.U32 UR10, UR10, 0x1, URZ ;  /* 0x000000010a0a7899 */ /* 0x000fe400080006ff */
[----:B------:R-:W-:-:S04]  /*06d0*/  UIADD3 UR4, UPT, UPT, -UR4, 0x100000, URZ ;  /* 0x0010000004047890 */ /* 0x000fc8000fffe1ff */
[----:B------:R-:W-:Y:S02]  /*06e0*/  USHF.L.U32 UR5, UR4, 0xb, URZ ;  /* 0x0000000b04057899 */ /* 0x000fe400080006ff */
[----:B------:R-:W-:Y:S01]  /*06f0*/  USHF.L.U32 UR4, UR4, 0x1, URZ ;  /* 0x0000000104047899 */ /* 0x000fe200080006ff */
[----:B------:R-:W-:Y:S01]  /*0700*/  ELECT P0, URZ, PT ;  /* 0x0000000000ff782f */ /* 0x000fe20003800000 */
[----:B--2---:R-:W-:Y:S01]  /*0710*/  ULEA UR7, UR7, UR9, 0x18 ;  /* 0x0000000907077291 */ /* 0x004fe2000f8ec0ff */
[----:B------:R-:W1:Y:S11]  /*0720*/  FENCE.VIEW.ASYNC.S ;  /* 0x00000000000073c6 */ /* 0x000e760000000000 */
[----:B-1----:R2:W1:Y:S01]  /*0730*/  SYNCS.EXCH.64 URZ, [UR7+0x30], UR10 ;  /* 0x0000300a07ff75b2 */ /* 0x0024620008000100 */
[----:B------:R2:W1:Y:S01]  /*0740*/  SYNCS.EXCH.64 URZ, [UR7+0x50], UR4 ;  /* 0x0000500407ff75b2 */ /* 0x0004620008000100 */
[----:B------:R2:W1:Y:S01]  /*0750*/  SYNCS.EXCH.64 URZ, [UR7+0x38], UR10 ;  /* 0x0000380a07ff75b2 */ /* 0x0004620008000100 */
[----:B------:R2:W1:Y:S01]  /*0760*/  SYNCS.EXCH.64 URZ, [UR7+0x58], UR4 ;  /* 0x0000580407ff75b2 */ /* 0x0004620008000100 */
[----:B------:R2:W1:Y:S01]  /*0770*/  SYNCS.EXCH.64 URZ, [UR7+0x40], UR10 ;  /* 0x0000400a07ff75b2 */ /* 0x0004620008000100 */
[----:B------:R2:W1:Y:S01]  /*0780*/  SYNCS.EXCH.64 URZ, [UR7+0x60], UR4 ;  /* 0x0000600407ff75b2 */ /* 0x0004620008000100 */
[----:B------:R2:W1:Y:S01]  /*0790*/  SYNCS.EXCH.64 URZ, [UR7+0x48], UR10 ;  /* 0x0000480a07ff75b2 */ /* 0x0004620008000100 */
[----:B------:R2:W1:Y:S02]  /*07a0*/  SYNCS.EXCH.64 URZ, [UR7+0x68], UR4 ;  /* 0x0000680407ff75b2 */ /* 0x0004640008000100 */
[----:B--2---:R-:W-:Y:S01]  /*07b0*/  NOP ;  /* 0x0000000000007918 */ /* 0x004fe20000000000 */
.L_x_10:
[----:B------:R-:W2:Y:S01]  /*07c0*/  SHFL.IDX PT, R2, R162, RZ, 0x1f ;  /* 0x00001fffa2027589 */ /* 0x000ea200000e0000 */
[----:B------:R-:W-:Y:S01]  /*07d0*/  NOP ;  /* 0x0000000000007918 */ /* 0x000fe20000000000 */
[----:B--2---:R-:W-:-:S13]  /*07e0*/  ISETP.NE.AND P0, PT, R2, 0x3, PT ;  /* 0x000000030200780c */ /* 0x004fda0003f05270 */
[----:B------:R-:W-:Y:S05]  /*07f0*/  @P0 BRA `(.L_x_11) ;  /* 0x0000000000300947 */ /* 0x000fea0003800000 */
[----:B-1----:R-:W1:Y:S01]  /*0800*/  S2UR UR5, SR_CgaCtaId ;  /* 0x00000000000579c3 */ /* 0x002e620000008800 */
        /* <DEDUP_REMOVED lines=8> */
[----:B-1----:R2:W1:Y:S01]  /*0890*/  SYNCS.EXCH.64 URZ, [UR5+0x70], UR10 ;  /* 0x0000700a05ff75b2 */ /* 0x0024620008000100 */
[----:B------:R2:W1:Y:S02]  /*08a0*/  SYNCS.EXCH.64 URZ, [UR5+0x78], UR10 ;  /* 0x0000780a05ff75b2 */ /* 0x0004640008000100 */
[----:B--2---:R-:W-:Y:S01]  /*08b0*/  NOP ;  /* 0x0000000000007918 */ /* 0x004fe20000000000 */
.L_x_11:
[----:B------:R-:W2:Y:S01]  /*08c0*/  SHFL.IDX PT, R2, R162, RZ, 0x1f ;  /* 0x00001fffa2027589 */ /* 0x000ea200000e0000 */
[----:B------:R-:W-:Y:S01]  /*08d0*/  NOP ;  /* 0x0000000000007918 */ /* 0x000fe20000000000 */
[----:B--2---:R-:W-:-:S13]  /*08e0*/  ISETP.NE.AND P0, PT, R2, 0x4, PT ;  /* 0x000000040200780c */ /* 0x004fda0003f05270 */
[----:B------:R-:W-:Y:S05]  /*08f0*/  @P0 BRA `(.L_x_12) ;  /* 0x00000000004c0947 */ /* 0x000fea0003800000 */
[----:B-1----:R-:W1:Y:S01]  /*0900*/  S2UR UR5, SR_CgaCtaId ;  /* 0x00000000000579c3 */ /* 0x002e620000008800 */
[----:B------:R-:W-:Y:S01]  /*0910*/  UMOV UR9, 0x100 ;  /* 0x0000010000097882 */ /* 0x000fe20000000000 */
[----:B------:R-:W-:Y:S01]  /*0920*/  UMOV UR7, 0x400 ;  /* 0x0000040000077882 */ /* 0x000fe20000000000 */
[----:B------:R-:W-:Y:S01]  /*0930*/  USEL UR9, UR9, 0xe0, UP2 ;  /* 0x000000e009097887 */ /* 0x000fe20009000000 */
[----:B------:R-:W-:Y:S01]  /*0940*/  UMOV UR4, 0x1 ;  /* 0x0000000100047882 */ /* 0x000fe20000000000 */
[----:B------:R-:W-:Y:S01]  /*0950*/  ELECT P0, URZ, PT ;  /* 0x0000000000ff782f */ /* 0x000fe20003800000 */
[----:B------:R-:W-:-:S04]  /*0960*/  UIADD3 UR10, UPT, UPT, -UR4, 0x100000, URZ ;  /* 0x00100000040a7890 */ /* 0x000fc8000fffe1ff */
[----:B------:R-:W-:Y:S02]  /*0970*/  USHF.L.U32 UR11, UR10, 0xb, URZ ;  /* 0x0000000b0a0b7899 */ /* 0x000fe400080006ff */
[----:B------:R-:W-:Y:S02]  /*0980*/  USHF.L.U32 UR10, UR10, 0x1, URZ ;  /* 0x000000010a0a7899 */ /* 0x000fe400080006ff */
[----:B------:R-:W-:-:S04]  /*0990*/  UIADD3 UR12, UPT, UPT, -UR9, 0x100000, URZ ;  /* 0x00100000090c7890 */ /* 0x000fc8000fffe1ff */
[----:B------:R-:W-:Y:S02]  /*09a0*/  USHF.L.U32 UR13, UR12, 0xb, URZ ;  /* 0x0000000b0c0d7899 */ /* 0x000fe400080006ff */
[----:B------:R-:W-:Y:S02]  /*09b0*/  USHF.L.U32 UR12, UR12, 0x1, URZ ;  /* 0x000000010c0c7899 */ /* 0x000fe400080006ff */
[----:B-1----:R-:W-:Y:S01]  /*09c0*/  ULEA UR5, UR5, UR7, 0x18 ;  /* 0x0000000705057291 */ /* 0x002fe2000f8ec0ff */
[----:B------:R-:W1:Y:S11]  /*09d0*/  FENCE.VIEW.ASYNC.S ;  /* 0x00000000000073c6 */ /* 0x000e760000000000 */
[----:B-1----:R2:W1:Y:S01]  /*09e0*/  SYNCS.EXCH.64 URZ, [UR5+0x80], UR10 ;  /* 0x0000800a05ff75b2 */ /* 0x0024620008000100 */
[----:B------:R2:W1:Y:S01]  /*09f0*/  SYNCS.EXCH.64 URZ, [UR5+0x90], UR12 ;  /* 0x0000900c05ff75b2 */ /* 0x0004620008000100 */
[----:B------:R2:W1:Y:S01]  /*0a00*/  SYNCS.EXCH.64 URZ, [UR5+0x88], UR10 ;  /* 0x0000880a05ff75b2 */ /* 0x0004620008000100 */
[----:B------:R2:W1:Y:S02]  /*0a10*/  SYNCS.EXCH.64 URZ, [UR5+0x98], UR12 ;  /* 0x0000980c05ff75b2 */ /* 0x0004640008000100 */
[----:B--2---:R-:W-:Y:S01]  /*0a20*/  NOP ;  /* 0x0000000000007918 */ /* 0x004fe20000000000 */
.L_x_12:
        /* <DEDUP_REMOVED lines=20> */
[----:B------:R2:W1:Y:S02]  /*0b70*/  SYNCS.EXCH.64 URZ, [UR7+0xb8], UR4 ;  /* 0x0000b80407ff75b2 */ /* 0x0004640008000100 */
[----:B--2---:R-:W-:Y:S01]  /*0b80*/  NOP ;  /* 0x0000000000007918 */ /* 0x004fe20000000000 */
.L_x_13:
        /* <DEDUP_REMOVED lines=18> */
.L_x_14:
[----:B-1----:R-:W1:Y:S01]  /*0cb0*/  S2UR UR5, SR_CTAID.X ;  /* 0x00000000000579c3 */ /* 0x002e620000002500 */
[----:B------:R-:W-:-:S05]  /*0cc0*/  CS2R.32 R156, SR_CgaSize ;  /* 0x00000000009c7805 */ /* 0x000fca0000008a00 */
[----:B------:R-:W-:-:S05]  /*0cd0*/  IMAD R156, R156, -0xa0, RZ ;  /* 0xffffff609c9c7824 */ /* 0x000fca00078e02ff */
[----:B------:R-:W-:-:S14]  /*0ce0*/  R2UR UR9, R156 ;  /* 0x000000009c0972ca */ /* 0x000fdc00000e0000 */
[----:B------:R-:W2:Y:S01]  /*0cf0*/  LDCU UR9, c[0x0][UR9+0x2b0] ;  /* 0x00005600090977ac */ /* 0x000ea20008000800 */
[----:B------:R-:W-:Y:S01]  /*0d00*/  NOP ;  /* 0x0000000000007918 */ /* 0x000fe20000000000 */
[----:B------:R-:W-:-:S05]  /*0d10*/  CS2R.32 R156, SR_CgaSize ;  /* 0x00000000009c7805 */ /* 0x000fca0000008a00 */
[----:B------:R-:W-:-:S05]  /*0d20*/  IMAD R156, R156, -0xa0, RZ ;  /* 0xffffff609c9c7824 */ /* 0x000fca00078e02ff */
[----:B------:R-:W-:-:S14]  /*0d30*/  R2UR UR7, R156 ;  /* 0x000000009c0772ca */ /* 0x000fdc00000e0000 */
[----:B------:R-:W3:Y:S01]  /*0d40*/  LDCU UR7, c[0x0][UR7+0x2b4] ;  /* 0x00005680070777ac */ /* 0x000ee20008000800 */
[----:B------:R-:W4:Y:S08]  /*0d50*/  S2UR UR4, SR_CTAID.Y ;  /* 0x00000000000479c3 */ /* 0x000f300000002600 */
[----:B------:R-:W3:Y:S01]  /*0d60*/  LDC R9, c[0x0][0xb24] ;  /* 0x0002c900ff097b82 */ /* 0x000ee20000000800 */
[----:B-1----:R-:W-:-:S02]  /*0d70*/  I2FP.F32.U32 R4, UR5 ;  /* 0x0000000500047c45 */ /* 0x002fc40008201000 */
[----:B------:R-:W-:-:S05]  /*0d80*/  CS2R.32 R5, SR_CgaSize ;  /* 0x0000000000057805 */ /* 0x000fca0000008a00 */
[----:B------:R-:W-:-:S06]  /*0d90*/  IMAD R5, R5, -0xa0, RZ ;  /* 0xffffff6005057824 */ /* 0x000fcc00078e02ff */
[----:B------:R-:W1:Y:S01]  /*0da0*/  LDC R5, c[0x0][R5+0x2a0] ;  /* 0x0000a80005057b82 */ /* 0x000e620000000800 */
[----:B------:R-:W-:Y:S01]  /*0db0*/  MOV R21, UR5 ;  /* 0x0000000500157c02 */ /* 0x000fe20008000f00 */
[----:B--2---:R-:W-:Y:S01]  /*0dc0*/  FMUL R4, R4, UR9 ;  /* 0x0000000904047c20 */ /* 0x004fe20008400000 */
[----:B----4-:R-:W-:Y:S02]  /*0dd0*/  I2FP.F32.U32 R2, UR4 ;  /* 0x0000000400027c45 */ /* 0x010fe40008201000 */
[----:B------:R-:W-:-:S05]  /*0de0*/  CS2R.32 R3, SR_CgaSize ;  /* 0x0000000000037805 */ /* 0x000fca0000008a00 */
[----:B------:R-:W-:-:S06]  /*0df0*/  IMAD R3, R3, -0xa0, RZ ;  /* 0xffffff6003037824 */ /* 0x000fcc00078e02ff */
[----:B------:R-:W2:Y:S01]  /*0e00*/  LDC R3, c[0x0][R3+0x2a4] ;  /* 0x0000a90003037b82 */ /* 0x000ea20000000800 */
[----:B------:R-:W4:Y:S01]  /*0e10*/  F2I.U32.TRUNC.NTZ R156, R4 ;  /* 0x00000004009c7305 */ /* 0x000f22000020f000 */
[----:B------:R-:W-:Y:S01]  /*0e20*/  MOV R20, UR4 ;  /* 0x0000000400147c02 */ /* 0x000fe20008000f00 */
[----:B---3--:R-:W-:-:S05]  /*0e30*/  FMUL R2, R2, UR7 ;  /* 0x0000000702027c20 */ /* 0x008fca0008400000 */
[----:B------:R-:W-:Y:S01]  /*0e40*/  BAR.SYNC.DEFER_BLOCKING 0x0 ;  /* 0x0000000000007b1d */ /* 0x000fe20000010000 */
[----:B------:R-:W-:-:S05]  /*0e50*/  ISETP.GE.AND P0, PT, R9, 0x1, PT ;  /* 0x000000010900780c */ /* 0x000fca0003f06270 */
[----:B------:R-:W3:Y:S02]  /*0e60*/  F2I.U32.TRUNC.NTZ R154, R2 ;  /* 0x00000002009a7305 */ /* 0x000ee4000020f000 */
[----:B------:R-:W2:Y:S01]  /*0e70*/  S2UR UR36, SR_CTAID.Z ;  /* 0x00000000002479c3 */ /* 0x000ea20000002700 */
[----:B----4-:R-:W-:-:S05]  /*0e80*/  IADD3 R156, PT, PT, -R156, RZ, RZ ;  /* 0x000000ff9c9c7210 */ /* 0x010fca0007ffe1ff */
[----:B-1----:R-:W-:Y:S01]  /*0e90*/  IMAD R156, R5, R156, UR5 ;  /* 0x00000005059c7e24 */ /* 0x002fe2000f8e029c */
[----:B---3--:R-:W-:-:S05]  /*0ea0*/  IADD3 R154, PT, PT, -R154, RZ, RZ ;  /* 0x000000ff9a9a7210 */ /* 0x008fca0007ffe1ff */
[----:B--2---:R-:W-:Y:S01]  /*0eb0*/  IMAD R154, R3, R154, UR4 ;  /* 0x00000004039a7e24 */ /* 0x004fe2000f8e029a */
[----:B------:R-:W-:Y:S06]  /*0ec0*/  @!P0 BRA `(.L_x_15) ;  /* 0x0000000000b88947 */ /* 0x000fec0003800000 */
[----:B------:R-:W1:Y:S01]  /*0ed0*/  LDC.64 R4, c[0x0][0xb18] ;  /* 0x0002c600ff047b82 */ /* 0x000e620000000a00 */
[----:B------:R-:W-:-:S07]  /*0ee0*/  ISETP.NE.AND P0, PT, R9, 0x1, PT ;  /* 0x000000010900780c */ /* 0x000fce0003f05270 */
[----:B------:R-:W2:Y:S08]  /*0ef0*/  LDC R10, c[0x0][0xb0c] ;  /* 0x0002c300ff0a7b82 */ /* 0x000eb00000000800 */
[----:B------:R-:W3:Y:S08]  /*0f00*/  LDC R11, c[0x0][0x370] ;  /* 0x0000dc00ff0b7b82 */ /* 0x000ef00000000800 */
[----:B------:R-:W4:Y:S01]  /*0f10*/  LDC R12, c[0x0][0x374] ;  /* 0x0000dd00ff0c7b82 */ /* 0x000f220000000800 */
[----:B-1----:R-:W-:-:S07]  /*0f20*/  ISETP.NE.AND P1, PT, R4, 0x1, PT ;  /* 0x000000010400780c */ /* 0x002fce0003f25270 */
[----:B------:R-:W3:Y:S01]  /*0f30*/  LDC.64 R6, c[0x0][0xb10] ;  /* 0x0002c400ff067b82 */ /* 0x000ee20000000a00 */
[----:B--2---:R-:W-:-:S07]  /*0f40*/  ISETP.NE.AND P2, PT, R10, 0x1, PT ;  /* 0x000000010a00780c */ /* 0x004fce0003f45270 */
[----:B------:R-:W1:Y:S08]  /*0f50*/  LDC R8, c[0x0][0xb20] ;  /* 0x0002c800ff087b82 */ /* 0x000e700000000800 */
[----:B------:R-:W2:Y:S01]  /*0f60*/  LDC.64 R2, c[0x0][0xb28] ;  /* 0x0002ca00ff027b82 */ /* 0x000ea20000000a00 */
[----:B----4-:R-:W-:-:S04]  /*0f70*/  IMAD.HI.U32 R13, R12, R5, RZ ;  /* 0x000000050c0d7227 */ /* 0x010fc800078e00ff */
[----:B------:R-:W-:-:S04]  /*0f80*/  IMAD.HI.U32 R5, R20, R5, RZ ;  /* 0x0000000514057227 */ /* 0x000fc800078e00ff */
[----:B---3--:R-:W-:-:S04]  /*0f90*/  IMAD.HI.U32 R14, R11, R6, RZ ;  /* 0x000000060b0e7227 */ /* 0x008fc800078e00ff */
[C---:B------:R-:W-:Y:S01]  /*0fa0*/  IMAD.HI.U32 R16, R21.reuse, R6, RZ ;  /* 0x0000000615107227 */ /* 0x040fe200078e00ff */
[-C--:B------:R-:W-:Y:S02]  /*0fb0*/  @P2 SHF.R.U32.HI R11, RZ, R7.reuse, R14 ;  /* 0x00000007ff0b2219 */ /* 0x080fe4000001160e */
[-C--:B-1----:R-:W-:Y:S02]  /*0fc0*/  @P1 SHF.R.U32.HI R12, RZ, R8.reuse, R13 ;  /* 0x00000008ff0c1219 */ /* 0x082fe4000001160d */
[----:B------:R-:W-:Y:S02]  /*0fd0*/  SHF.R.U32.HI R5, RZ, R8, R5 ;  /* 0x00000008ff057219 */ /* 0x000fe40000011605 */
[----:B------:R-:W-:Y:S02]  /*0fe0*/  SHF.R.U32.HI R16, RZ, R7, R16 ;  /* 0x00000007ff107219 */ /* 0x000fe40000011610 */
[----:B------:R-:W-:Y:S01]  /*0ff0*/  SEL R5, R20, R5, !P1 ;  /* 0x0000000514057207 */ /* 0x000fe20004800000 */
[----:B--2---:R-:W-:Y:S01]  /*1000*/  IMAD.HI.U32 R14, R12, R2, RZ ;  /* 0x000000020c0e7227 */ /* 0x004fe200078e00ff */
[----:B------:R-:W-:-:S02]  /*1010*/  SEL R7, R21, R16, !P2 ;  /* 0x0000001015077207 */ /* 0x000fc40005000000 */
[----:B------:R-:W-:Y:S01]  /*1020*/  IADD3 R13, PT, PT, -R5, RZ, RZ ;  /* 0x000000ff050d7210 */ /* 0x000fe20007ffe1ff */
[----:B------:R-:W-:Y:S01]  /*1030*/  IMAD.HI.U32 R6, R11, R2, RZ ;  /* 0x000000020b067227 */ /* 0x000fe200078e00ff */
[----:B------:R-:W-:-:S03]  /*1040*/  @P0 SHF.R.U32.HI R12, RZ, R3, R14 ;  /* 0x00000003ff0c0219 */ /* 0x000fc6000001160e */
[----:B------:R-:W-:Y:S01]  /*1050*/  IMAD R13, R4, R13, R20 ;  /* 0x0000000d040d7224 */ /* 0x000fe200078e0214 */
[----:B------:R-:W-:Y:S01]  /*1060*/  @P0 SHF.R.U32.HI R11, RZ, R3, R6 ;  /* 0x00000003ff0b0219 */ /* 0x000fe20000011606 */
[----:B------:R-:W-:-:S04]  /*1070*/  IMAD R12, R12, R9, RZ ;  /* 0x000000090c0c7224 */ /* 0x000fc800078e02ff */
[----:B------:R-:W-:Y:S01]  /*1080*/  IMAD R6, R11, R9, RZ ;  /* 0x000000090b067224 */ /* 0x000fe200078e02ff */
[----:B------:R-:W-:-:S04]  /*1090*/  ISETP.GE.AND P1, PT, R5, R12, PT ;  /* 0x0000000c0500720c */ /* 0x000fc80003f26270 */
[----:B------:R-:W-:Y:S01]  /*10a0*/  ISETP.GE.OR P1, PT, R7, R6, P1 ;  /* 0x000000060700720c */ /* 0x000fe20000f26670 */
[----:B------:R-:W-:-:S05]  /*10b0*/  IMAD.HI.U32 R6, R5, R2, RZ ;  /* 0x0000000205067227 */ /* 0x000fca00078e00ff */
[----:B------:R-:W-:-:S04]  /*10c0*/  SHF.R.U32.HI R6, RZ, R3, R6 ;  /* 0x00000003ff067219 */ /* 0x000fc80000011606 */
[----:B------:R-:W-:-:S03]  /*10d0*/  SEL R6, R5, R6, !P0 ;  /* 0x0000000605067207 */ /* 0x000fc60004000000 */
[----:B------:R-:W-:Y:S01]  /*10e0*/  @!P1 IMAD.HI.U32 R8, R7, R2, RZ ;  /* 0x0000000207089227 */ /* 0x000fe200078e00ff */
[----:B------:R-:W-:-:S04]  /*10f0*/  IADD3 R2, PT, PT, -R6, RZ, RZ ;  /* 0x000000ff06027210 */ /* 0x000fc80007ffe1ff */
[----:B------:R-:W-:Y:S01]  /*1100*/  @!P1 SHF.R.U32.HI R8, RZ, R3, R8 ;  /* 0x00000003ff089219 */ /* 0x000fe20000011608 */
[----:B------:R-:W-:-:S03]  /*1110*/  IMAD R2, R9, R2, R5 ;  /* 0x0000000209027224 */ /* 0x000fc600078e0205 */
[----:B------:R-:W-:-:S05]  /*1120*/  @!P1 SEL R3, R7, R8, !P0 ;  /* 0x0000000807039207 */ /* 0x000fca0004000000 */
[--C-:B------:R-:W-:Y:S02]  /*1130*/  @!P1 IMAD.IADD R6, R6, 0x1, -R3.reuse ;  /* 0x0000000106069824 */ /* 0x100fe400078e0a03 */
[----:B------:R-:W-:Y:S01]  /*1140*/  @!P1 IMAD R3, R2, R11, R3 ;  /* 0x0000000b02039224 */ /* 0x000fe200078e0203 */
[----:B------:R-:W-:Y:S01]  /*1150*/  IADD3 R2, PT, PT, -R7, RZ, RZ ;  /* 0x000000ff07027210 */ /* 0x000fe20007ffe1ff */
[----:B------:R-:W-:Y:S02]  /*1160*/  @!P1 IMAD R5, R6, R9, R7 ;  /* 0x0000000906059224 */ /* 0x000fe400078e0207 */
[----:B------:R-:W-:Y:S02]  /*1170*/  @!P1 IMAD.MOV.U32 R7, RZ, RZ, R3 ;  /* 0x000000ffff079224 */ /* 0x000fe400078e0003 */
[----:B------:R-:W-:Y:S02]  /*1180*/  IMAD R2, R10, R2, R21 ;  /* 0x000000020a027224 */ /* 0x000fe400078e0215 */
[----:B------:R-:W-:-:S02]  /*1190*/  IMAD R20, R5, R4, R13 ;  /* 0x0000000405147224 */ /* 0x000fc400078e020d */
[----:B------:R-:W-:Y:S02]  /*11a0*/  IMAD R21, R7, R10, R2 ;  /* 0x0000000a07157224 */ /* 0x000fe400078e0202 */
.L_x_15:
[----:B------:R-:W1:Y:S01]  /*11b0*/  LDCU UR4, c[0x0][0xb30] ;  /* 0x00016600ff0477ac */ /* 0x000e620008000800 */
[----:B------:R-:W2:Y:S08]  /*11c0*/  S2UR UR37, SR_CgaCtaId ;  /* 0x00000000002579c3 */ /* 0x000eb00000008800 */
[----:B------:R-:W3:Y:S01]  /*11d0*/  LDC R72, c[0x0][0xb24] ;  /* 0x0002c900ff487b82 */ /* 0x000ee20000000800 */
[----:B-1----:R-:W-:-:S09]  /*11e0*/  UISETP.NE.AND UP1, UPT, UR4, 0x1, UPT ;  /* 0x000000010400788c */ /* 0x002fd2000bf25270 */
[----:B--2---:R-:W-:Y:S05]  /*11f0*/  BRA.U UP1, `(.L_x_16) ;  /* 0x0000000101407547 */ /* 0x004fea000b800000 */
[----:B------:R-:W1:Y:S08]  /*1200*/  LDC.64 R4, c[0x0][0xb10] ;  /* 0x0002c400ff047b82 */ /* 0x000e700000000a00 */
[----:B------:R-:W2:Y:S08]  /*1210*/  LDC.64 R2, c[0x0][0xb18] ;  /* 0x0002c600ff027b82 */ /* 0x000eb00000000a00 */
[----:B------:R-:W4:Y:S08]  /*1220*/  LDC R6, c[0x0][0xb20] ;  /* 0x0002c800ff067b82 */ /* 0x000f300000000800 */
[----:B------:R-:W3:Y:S01]  /*1230*/  LDC R8, c[0x0][0xb0c] ;  /* 0x0002c300ff087b82 */ /* 0x000ee20000000800 */
[----:B-1----:R-:W-:-:S05]  /*1240*/  IMAD.HI.U32 R4, R21, R4, RZ ;  /* 0x0000000415047227 */ /* 0x002fca00078e00ff */
[----:B------:R-:W-:Y:S01]  /*1250*/  SHF.R.U32.HI R4, RZ, R5, R4 ;  /* 0x00000005ff047219 */ /* 0x000fe20000011604 */
[----:B--2---:R-:W-:Y:S01]  /*1260*/  IMAD.HI.U32 R3, R20, R3, RZ ;  /* 0x0000000314037227 */ /* 0x004fe200078e00ff */
[----:B------:R-:W-:-:S04]  /*1270*/  ISETP.NE.AND P0, PT, R2, 0x1, PT ;  /* 0x000000010200780c */ /* 0x000fc80003f05270 */
[----:B----4-:R-:W-:-:S04]  /*1280*/  SHF.R.U32.HI R3, RZ, R6, R3 ;  /* 0x00000006ff037219 */ /* 0x010fc80000011603 */
[----:B------:R-:W-:Y:S02]  /*1290*/  SEL R3, R20, R3, !P0 ;  /* 0x0000000314037207 */ /* 0x000fe40004000000 */
[----:B---3--:R-:W-:-:S04]  /*12a0*/  ISETP.NE.AND P1, PT, R8, 0x1, PT ;  /* 0x000000010800780c */ /* 0x008fc80003f25270 */
[----:B------:R-:W-:-:S05]  /*12b0*/  SEL R4, R21, R4, !P1 ;  /* 0x0000000415047207 */ /* 0x000fca0004800000 */
[----:B------:R-:W-:Y:S02]  /*12c0*/  IMAD.IADD R5, R3, 0x1, -R4 ;  /* 0x0000000103057824 */ /* 0x000fe400078e0a04 */
[----:B------:R-:W-:Y:S02]  /*12d0*/  IMAD.IADD R3, R4, 0x1, -R3 ;  /* 0x0000000104037824 */ /* 0x000fe400078e0a03 */
[----:B------:R-:W-:Y:S02]  /*12e0*/  IMAD R21, R5, R8, R21 ;  /* 0x0000000805157224 */ /* 0x000fe400078e0215 */
[----:B------:R-:W-:-:S07]  /*12f0*/  IMAD R20, R3, R2, R20 ;  /* 0x0000000203147224 */ /* 0x000fce00078e0214 */
.L_x_16:
[----:B------:R-:W-:Y:S01]  /*1300*/  BAR.SYNC.DEFER_BLOCKING 0x0 ;  /* 0x0000000000007b1d */ /* 0x000fe20000010000 */
[----:B------:R-:W-:Y:S01]  /*1310*/  UISETP.NE.AND UP1, UPT, UR8, 0x2, UPT ;  /* 0x000000020800788c */ /* 0x000fe2000bf25270 */
[----:B------:R-:W-:Y:S02]  /*1320*/  ISETP.NE.OR P5, PT, R0, 0x2, !P5 ;  /* 0x000000020000780c */ /* 0x000fe40006fa5670 */
[----:B------:R-:W-:-:S06]  /*1330*/  LOP3.LUT R2, R170, 0x1f, RZ, 0xc0, !PT ;  /* 0x0000001faa027812 */ /* 0x000fcc00078ec0ff */
[----:B------:R-:W-:Y:S05]  /*1340*/  BRA.U UP1, `(.L_x_17) ;  /* 0x00000011013c7547 */ /* 0x000fea000b800000 */
[----:B------:R-:W1:Y:S01]  /*1350*/  LDCU UR13, c[0x0][0x38c] ;  /* 0x00007180ff0d77ac */ /* 0x000e620008000800 */
[----:B------:R-:W2:Y:S01]  /*1360*/  LDC R9, c[0x0][0x370] ;  /* 0x0000dc00ff097b82 */ /* 0x000ea20000000800 */
[----:B------:R-:W-:Y:S01]  /*1370*/  PLOP3.LUT P1, PT, PT, PT, UP2, 0x80, 0x8 ;  /* 0x000000000008781c */ /* 0x000fe20003f2f028 */
[----:B------:R-:W-:Y:S01]  /*1380*/  HFMA2 R12, -RZ, RZ, 0, 0 ;  /* 0x00000000ff0c7431 */ /* 0x000fe200000001ff */
[----:B------:R-:W-:Y:S01]  /*1390*/  ISETP.EQ.OR P4, PT, R2, RZ, P5 ;  /* 0x000000ff0200720c */ /* 0x000fe20002f82670 */
[----:B------:R-:W-:Y:S01]  /*13a0*/  IMAD.MOV.U32 R15, RZ, RZ, 0x1 ;  /* 0x00000001ff0f7424 */ /* 0x000fe200078e00ff */
[----:B------:R-:W-:Y:S01]  /*13b0*/  PLOP3.LUT P1, PT, P1, PT, PT, 0x8, 0x80 ;  /* 0x000000000080781c */ /* 0x000fe20000f2e170 */
[----:B------:R-:W-:Y:S01]  /*13c0*/  IMAD.MOV.U32 R14, RZ, RZ, RZ ;  /* 0x000000ffff0e7224 */ /* 0x000fe200078e00ff */
[----:B------:R-:W-:Y:S01]  /*13d0*/  MOV R8, 0x1 ;  /* 0x0000000100087802 */ /* 0x000fe20000000f00 */
[----:B------:R-:W4:Y:S01]  /*13e0*/  LDC R0, c[0x0][0x374] ;  /* 0x0000dd00ff007b82 */ /* 0x000f220000000800 */
[----:B------:R-:W-:Y:S01]  /*13f0*/  IMAD.MOV.U32 R10, RZ, RZ, RZ ;  /* 0x000000ffff0a7224 */ /* 0x000fe200078e00ff */
[----:B------:R-:W2:Y:S01]  /*1400*/  LDCU.64 UR22, c[0x0][0x348] ;  /* 0x00006900ff1677ac */ /* 0x000ea20008000a00 */
[----:B------:R-:W-:Y:S01]  /*1410*/  UMOV UR6, URZ ;  /* 0x000000ff00067c82 */ /* 0x000fe20008000000 */
[----:B-1----:R-:W-:-:S04]  /*1420*/  UIADD3 UR5, UPT, UPT, UR13, 0x3f, URZ ;  /* 0x0000003f0d057890 */ /* 0x002fc8000fffe0ff */
[----:B------:R-:W-:-:S04]  /*1430*/  USHF.R.S32.HI UR4, URZ, 0x1f, UR5 ;  /* 0x0000001fff047899 */ /* 0x000fc80008011405 */
[----:B------:R-:W-:-:S04]  /*1440*/  ULEA.HI UR4, UR4, UR5, URZ, 0x6 ;  /* 0x0000000504047291 */ /* 0x000fc8000f8f30ff */
[----:B------:R-:W-:Y:S02]  /*1450*/  USHF.R.S32.HI UR15, URZ, 0x6, UR4 ;  /* 0x00000006ff0f7899 */ /* 0x000fe40008011404 */
[----:B------:R-:W-:Y:S02]  /*1460*/  UIADD3 UR4, UPT, UPT, UR13, -0x1, URZ ;  /* 0xffffffff0d047890 */ /* 0x000fe4000fffe0ff */
[----:B------:R-:W-:Y:S02]  /*1470*/  UISETP.LT.U32.AND UP0, UPT, UR15, 0x3, UPT ;  /* 0x000000030f00788c */ /* 0x000fe4000bf01070 */
[----:B------:R-:W-:Y:S02]  /*1480*/  UISETP.GE.U32.AND UP1, UPT, UR4, -0x7f, UPT ;  /* 0xffffff810400788c */ /* 0x000fe4000bf26070 */
[----:B------:R-:W-:Y:S02]  /*1490*/  USEL UR14, UR15, 0x3, UP0 ;  /* 0x000000030f0e7887 */ /* 0x000fe40008000000 */
[----:B------:R-:W-:-:S02]  /*14a0*/  UIADD3 UR13, UPT, UPT, UR13, 0x7e, URZ ;  /* 0x0000007e0d0d7890 */ /* 0x000fc4000fffe0ff */
[----:B------:R-:W-:Y:S02]  /*14b0*/  UIADD3 UR5, UPT, UPT, UR14, -0x1, URZ ;  /* 0xffffffff0e057890 */ /* 0x000fe4000fffe0ff */
[----:B------:R-:W-:-:S03]  /*14c0*/  UIADD3 UR7, UPT, UPT, UR15, -UR14, URZ ;  /* 0x8000000e0f077290 */ /* 0x000fc6000fffe0ff */
[----:B------:R-:W-:-:S04]  /*14d0*/  @UP1 UIADD3 UR5, UPT, UPT, UR14, URZ, URZ ;  /* 0x000000ff0e051290 */ /* 0x000fc8000fffe0ff */
[----:B--2---:R-:W-:-:S12]  /*14e0*/  UIADD3 UR5, UPT, UPT, UR5, 0x1, URZ ;  /* 0x0000000105057890 */ /* 0x004fd8000fffe0ff */
.L_x_35:
[----:B------:R-:W-:Y:S01]  /*14f0*/  UISETP.NE.AND UP0, UPT, UR37, URZ, UPT ;  /* 0x000000ff2500728c */ /* 0x000fe2000bf05270 */
[----:B------:R-:W1:Y:S08]  /*1500*/  S2UR UR37, SR_CgaCtaId ;  /* 0x00000000002579c3 */ /* 0x000e700000008800 */
[----:B------:R-:W-:Y:S05]  /*1510*/  BRA.U UP0, `(.L_x_18) ;  /* 0x0000000100347547 */ /* 0x000fea000b800000 */
[----:B------:R-:W2:Y:S01]  /*1520*/  S2R R2, SR_CgaCtaId ;  /* 0x0000000000027919 */ /* 0x000ea20000008800 */
[----:B------:R-:W-:-:S04]  /*1530*/  MOV R3, 0x400 ;  /* 0x0000040000037802 */ /* 0x000fc80000000f00 */
[----:B--2---:R-:W-:Y:S02]  /*1540*/  LEA R3, R2, R3, 0x18 ;  /* 0x0000000302037211 */ /* 0x004fe400078ec0ff */
[----:B------:R-:W-:-:S03]  /*1550*/  SHF.L.U32 R2, R8, 0x1f, RZ ;  /* 0x0000001f08027819 */ /* 0x000fc600000006ff */
[----:B------:R-:W-:-:S04]  /*1560*/  IMAD R3, R10, 0x8, R3 ;  /* 0x000000080a037824 */ /* 0x000fc800078e0203 */
[----:B------:R-:W2:Y:S02]  /*1570*/  SYNCS.PHASECHK.TRANS64.TRYWAIT P0, [R3+URZ+0xd0], R2 ;  /* 0x0000d002030075a7 */ /* 0x000ea400080011ff */
[----:B--2---:R-:W-:Y:S05]  /*1580*/  @!P0 BRA `(.L_x_19) ;  /* 0x0000009400a48947 */ /* 0x004fea0003800000 */
.L_x_128:
[----:B------:R-:W-:Y:S01]  /*1590*/  VIADD R10, R10, 0x1 ;  /* 0x000000010a0a7836 */ /* 0x000fe20000000000 */
[----:B------:R2:W-:Y:S04]  /*15a0*/  SYNCS.ARRIVE.TRANS64.A1T0 RZ, [R3+URZ+0xc0], RZ ;  /* 0x0000c0ff03ff79a7 */ /* 0x0005e800081000ff */
[----:B------:R-:W-:-:S04]  /*15b0*/  ISETP.NE.AND P0, PT, R10, 0x2, PT ;  /* 0x000000020a00780c */ /* 0x000fc80003f05270 */
[----:B------:R-:W-:Y:S02]  /*15c0*/  SEL R10, R10, RZ, P0 ;  /* 0x000000ff0a0a7207 */ /* 0x000fe40000000000 */
[----:B--2---:R-:W-:-:S04]  /*15d0*/  SEL R3, RZ, 0x1, P0 ;  /* 0x00000001ff037807 */ /* 0x004fc80000000000 */
[----:B------:R-:W-:-:S07]  /*15e0*/  LOP3.LUT R8, R8, R3, RZ, 0x3c, !PT ;  /* 0x0000000308087212 */ /* 0x000fce00078e3cff */
.L_x_18:
[----:B------:R-:W-:Y:S01]  /*15f0*/  UMOV UR4, 0x400 ;  /* 0x0000040000047882 */ /* 0x000fe20000000000 */
[----:B------:R-:W-:Y:S01]  /*1600*/  SHF.L.U32 R2, R15, 0x1f, RZ ;  /* 0x0000001f0f027819 */ /* 0x000fe200000006ff */
[----:B-1----:R-:W-:Y:S01]  /*1610*/  ULEA UR4, UR37, UR4, 0x18 ;  /* 0x0000000425047291 */ /* 0x002fe2000f8ec0ff */
[----:B------:R-:W-:Y:S01]  /*1620*/  R2UR UR35, R21 ;  /* 0x00000000152372ca */ /* 0x000fe200000e0000 */
[----:B------:R-:W-:Y:S01]  /*1630*/  UISETP.GE.U32.AND UP0, UPT, UR13, 0x7f, UPT ;  /* 0x0000007f0d00788c */ /* 0x000fe2000bf06070 */
[----:B------:R-:W-:Y:S01]  /*1640*/  R2UR UR11, R20 ;  /* 0x00000000140b72ca */ /* 0x000fe200000e0000 */
[----:B------:R-:W-:Y:S01]  /*1650*/  ULEA UR8, UR6, UR4, 0x3 ;  /* 0x0000000406087291 */ /* 0x000fe2000f8e18ff */
[----:B------:R-:W-:-:S08]  /*1660*/  UMOV UR24, URZ ;  /* 0x000000ff00187c82 */ /* 0x000fd00008000000 */
[----:B------:R1:W2:Y:S01]  /*1670*/  SYNCS.PHASECHK.TRANS64.TRYWAIT P0, [UR8+0x18], R2 ;  /* 0x00001802ff0075a7 */ /* 0x0002a20008001108 */
[----:B------:R-:W-:Y:S02]  /*1680*/  USHF.L.U32 UR35, UR35, 0x7, URZ ;  /* 0x0000000723237899 */ /* 0x000fe400080006ff */
[----:B------:R-:W-:Y:S01]  /*1690*/  USHF.L.U32 UR11, UR11, 0x8, URZ ;  /* 0x000000080b0b7899 */ /* 0x000fe200080006ff */
[----:B------:R-:W-:Y:S11]  /*16a0*/  BRA.U !UP0, `(.L_x_20) ;  /* 0x0000000108a87547 */ /* 0x000ff6000b800000 */
[----:B------:R-:W-:Y:S01]  /*16b0*/  UMOV UR16, URZ ;  /* 0x000000ff00107c82 */ /* 0x000fe20008000000 */
[----:B------:R-:W-:-:S05]  /*16c0*/  UMOV UR17, UR6 ;  /* 0x0000000600117c82 */ /* 0x000fca0008000000 */
.L_x_25:
[----:B-1----:R-:W-:Y:S01]  /*16d0*/  ULEA UR33, UR17, UR4, 0x3 ;  /* 0x0000000411217291 */ /* 0x002fe2000f8e18ff */
[----:B--2---:R-:W-:Y:S01]  /*16e0*/  @!P5 MOV R3, 0xc000 ;  /* 0x0000c0000003d802 */ /* 0x004fe20000000f00 */
[----:B--2---:R-:W-:Y:S10]  /*16f0*/  @P0 BRA `(.L_x_21) ;  /* 0x00000000000c0947 */ /* 0x004ff40003800000 */
[----:B------:R-:W-:-:S04]  /*1700*/  SHF.L.U32 R5, R15, 0x1f, RZ ;  /* 0x0000001f0f057819 */ /* 0x000fc800000006ff */
[----:B------:R-:W2:Y:S02]  /*1710*/  SYNCS.PHASECHK.TRANS64.TRYWAIT P0, [UR33+0x18], R5 ;  /* 0x00001805ff0075a7 */ /* 0x000ea40008001121 */
[----:B--2---:R-:W-:Y:S05]  /*1720*/  @!P0 BRA `(.L_x_22) ;  /* 0x0000009400508947 */ /* 0x004fea0003800000 */
.L_x_21:
[----:B------:R2:W-:Y:S01]  /*1730*/  @!P5 SYNCS.ARRIVE.TRANS64 RZ, [UR33], R3 ;  /* 0x00000003ffffd9a7 */ /* 0x0005e20008000021 */
[----:B------:R-:W-:Y:S04]  /*1740*/  BSSY.RECONVERGENT B0, `(.L_x_23) ;  /* 0x0000003000007945 */ /* 0x000fe80003800200 */
[----:B------:R-:W-:Y:S05]  /*1750*/  @P4 BRA `(.L_x_24) ;  /* 0x0000000000044947 */ /* 0x000fea0003800000 */
[----:B------:R-:W-:Y:S05]  /*1760*/  BPT.TRAP 0x1 ;  /* 0x000000040000795c */ /* 0x000fea0000300000 */
.L_x_24:
[----:B------:R-:W-:Y:S05]  /*1770*/  BSYNC.RECONVERGENT B0 ;  /* 0x0000000000007941 */ /* 0x000fea0003800200 */
.L_x_23:
[----:B------:R-:W-:Y:S02]  /*1780*/  UIADD3 UR6, UPT, UPT, UR17, 0x1, URZ ;  /* 0x0000000111067890 */ /* 0x000fe4000fffe0ff */
[----:B------:R-:W-:Y:S02]  /*1790*/  ULEA UR32, UR17, UR4, 0xe ;  /* 0x0000000411207291 */ /* 0x000fe4000f8e70ff */
[----:B------:R-:W-:Y:S02]  /*17a0*/  UISETP.NE.AND UP0, UPT, UR6, 0x3, UPT ;  /* 0x000000030600788c */ /* 0x000fe4000bf05270 */
[----:B------:R-:W-:Y:S02]  /*17b0*/  UIADD3 UR26, UP1, UPT, UR22, 0x80, URZ ;  /* 0x00000080161a7890 */ /* 0x000fe4000ff3e0ff */
[----:B------:R-:W-:Y:S02]  /*17c0*/  USEL UR9, URZ, 0x1, UP0 ;  /* 0x00000001ff097887 */ /* 0x000fe40008000000 */
[----:B------:R-:W-:-:S02]  /*17d0*/  USEL UR6, UR6, URZ, UP0 ;  /* 0x000000ff06067287 */ /* 0x000fc40008000000 */
[----:B------:R-:W-:Y:S02]  /*17e0*/  UIADD3 UR20, UP0, UPT, UR22, 0x180, URZ ;  /* 0x0000018016147890 */ /* 0x000fe4000ff1e0ff */
[----:B------:R-:W-:Y:S01]  /*17f0*/  ULEA UR8, UR6, UR4, 0x3 ;  /* 0x0000000406087291 */ /* 0x000fe2000f8e18ff */
[----:B------:R-:W-:Y:S01]  /*1800*/  LOP3.LUT R15, R15, UR9, RZ, 0x3c, !PT ;  /* 0x000000090f0f7c12 */ /* 0x000fe2000f8e3cff */
[----:B------:R-:W-:Y:S02]  /*1810*/  USHF.L.U32 UR34, UR16, 0x6, URZ ;  /* 0x0000000610227899 */ /* 0x000fe400080006ff */
[----:B------:R-:W-:Y:S01]  /*1820*/  UIADD3.X UR27, UPT, UPT, URZ, UR23, URZ, UP1, !UPT ;  /* 0x00000017ff1b7290 */ /* 0x000fe20008ffe4ff */
[----:B-1----:R-:W-:Y:S01]  /*1830*/  SHF.L.U32 R2, R15, 0x1f, RZ ;  /* 0x0000001f0f027819 */ /* 0x002fe200000006ff */
[----:B------:R-:W-:Y:S02]  /*1840*/  UIADD3 UR32, UPT, UPT, UR32, 0x10800, URZ ;  /* 0x0001080020207890 */ /* 0x000fe4000fffe0ff */
[----:B------:R-:W-:Y:S01]  /*1850*/  UIADD3.X UR21, UPT, UPT, URZ, UR23, URZ, UP0, !UPT ;  /* 0x00000017ff157290 */ /* 0x000fe200087fe4ff */
[----:B------:R1:W1:Y:S01]  /*1860*/  SYNCS.PHASECHK.TRANS64.TRYWAIT P0, [UR8+0x18], R2 ;  /* 0x00001802ff0075a7 */ /* 0x0002620008001108 */
[----:B------:R-:W-:Y:S01]  /*1870*/  ULEA UR8, UR17, UR4, 0xf ;  /* 0x0000000411087291 */ /* 0x000fe2000f8e78ff */
[----:B------:R-:W-:Y:S01]  /*1880*/  UMOV UR18, 0x0 ;  /* 0x0000000000127882 */ /* 0x000fe20000000000 */
[----:B------:R-:W-:-:S02]  /*1890*/  UMOV UR19, 0x10000000 ;  /* 0x1000000000137882 */ /* 0x000fc40000000000 */
[----:B------:R-:W-:Y:S01]  /*18a0*/  UIADD3 UR8, UPT, UPT, UR8, 0x1c800, URZ ;  /* 0x0001c80008087890 */ /* 0x000fe2000fffe0ff */
[----:B------:R1:W-:Y:S01]  /*18b0*/  UTMALDG.3D [UR32], [UR26], desc[UR18] ;  /* 0x000012201a0075b4 */ /* 0x0003e20008011000 */
[----:B------:R-:W-:Y:S01]  /*18c0*/  UMOV UR12, UR36 ;  /* 0x00000024000c7c82 */ /* 0x000fe20008000000 */
[----:B------:R-:W-:Y:S01]  /*18d0*/  UMOV UR9, UR33 ;  /* 0x0000002100097c82 */ /* 0x000fe20008000000 */
[----:B------:R-:W-:Y:S01]  /*18e0*/  UMOV UR10, UR34 ;  /* 0x00000022000a7c82 */ /* 0x000fe20008000000 */
[----:B------:R-:W-:Y:S01]  /*18f0*/  UIADD3 UR16, UPT, UPT, UR16, 0x1, URZ ;  /* 0x0000000110107890 */ /* 0x000fe2000fffe0ff */
[----:B------:R-:W-:Y:S01]  /*1900*/  UMOV UR24, UR5 ;  /* 0x0000000500187c82 */ /* 0x000fe20008000000 */
[----:B------:R-:W-:Y:S02]  /*1910*/  UMOV UR17, UR6 ;  /* 0x0000000600117c82 */ /* 0x000fe40008000000 */
[----:B------:R1:W-:Y:S01]  /*1920*/  UTMALDG.3D [UR8], [UR20], desc[UR18] ;  /* 0x00001208140075b4 */ /* 0x0003e20008011000 */
[----:B------:R-:W-:-:S09]  /*1930*/  UISETP.NE.AND UP0, UPT, UR16, UR5, UPT ;  /* 0x000000051000728c */ /* 0x000fd2000bf05270 */
[----:B------:R-:W-:Y:S05]  /*1940*/  BRA.U UP0, `(.L_x_25) ;  /* 0xfffffffd00607547 */ /* 0x000fea000b83ffff */
.L_x_20:
[----:B-1----:R-:W-:Y:S01]  /*1950*/  ULEA UR8, UR6, UR4, 0x3 ;  /* 0x0000000406087291 */ /* 0x002fe2000f8e18ff */
[----:B------:R-:W-:Y:S01]  /*1960*/  SHF.L.U32 R2, R15, 0x1f, RZ ;  /* 0x0000001f0f027819 */ /* 0x000fe200000006ff */
[----:B------:R-:W-:Y:S01]  /*1970*/  @!P1 SYNCS.ARRIVE.TRANS64.A1T0 RZ, [UR4+0x78], RZ ;  /* 0x000078ffffff99a7 */ /* 0x000fe20008100004 */
[----:B------:R-:W-:-:S06]  /*1980*/  UISETP.GT.AND UP0, UPT, UR15, UR14, UPT ;  /* 0x0000000e0f00728c */ /* 0x000fcc000bf04270 */
[----:B--2---:R1:W2:Y:S03]  /*1990*/  SYNCS.PHASECHK.TRANS64.TRYWAIT P0, [UR8+0x18], R2 ;  /* 0x00001802ff0075a7 */ /* 0x0042a60008001108 */
[----:B------:R-:W-:Y:S05]  /*19a0*/  BRA.U !UP0, `(.L_x_26) ;  /* 0x0000000108ac7547 */ /* 0x000fea000b800000 */
[----:B------:R-:W-:Y:S01]  /*19b0*/  UIADD3 UR21, UPT, UPT, UR7, UR24, URZ ;  /* 0x0000001807157290 */ /* 0x000fe2000fffe0ff */
[----:B------:R-:W-:-:S11]  /*19c0*/  UMOV UR25, UR6 ;  /* 0x0000000600197c82 */ /* 0x000fd60008000000 */
.L_x_31:
[----:B-1----:R-:W-:Y:S01]  /*19d0*/  ULEA UR17, UR25, UR4, 0x3 ;  /* 0x0000000419117291 */ /* 0x002fe2000f8e18ff */
[----:B--2---:R-:W-:Y:S01]  /*19e0*/  @!P5 MOV R3, 0xc000 ;  /* 0x0000c0000003d802 */ /* 0x004fe20000000f00 */
[----:B--2---:R-:W-:Y:S10]  /*19f0*/  @P0 BRA `(.L_x_27) ;  /* 0x00000000000c0947 */ /* 0x004ff40003800000 */
[----:B------:R-:W-:-:S04]  /*1a00*/  SHF.L.U32 R5, R15, 0x1f, RZ ;  /* 0x0000001f0f057819 */ /* 0x000fc800000006ff */
[----:B------:R-:W2:Y:S02]  /*1a10*/  SYNCS.PHASECHK.TRANS64.TRYWAIT P0, [UR17+0x18], R5 ;  /* 0x00001805ff0075a7 */ /* 0x000ea40008001111 */
[----:B--2---:R-:W-:Y:S05]  /*1a20*/  @!P0 BRA `(.L_x_28) ;  /* 0x0000009000a88947 */ /* 0x004fea0003800000 */
.L_x_27:
[----:B------:R2:W-:Y:S01]  /*1a30*/  @!P5 SYNCS.ARRIVE.TRANS64 RZ, [UR17], R3 ;  /* 0x00000003ffffd9a7 */ /* 0x0005e20008000011 */
[----:B------:R-:W-:Y:S04]  /*1a40*/  BSSY.RECONVERGENT B0, `(.L_x_29) ;  /* 0x0000003000007945 */ /* 0x000fe80003800200 */
[----:B------:R-:W-:Y:S05]  /*1a50*/  @P4 BRA `(.L_x_30) ;  /* 0x0000000000044947 */ /* 0x000fea0003800000 */
[----:B------:R-:W-:Y:S05]  /*1a60*/  BPT.TRAP 0x1 ;  /* 0x000000040000795c */ /* 0x000fea0000300000 */
.L_x_30:
[----:B------:R-:W-:Y:S05]  /*1a70*/  BSYNC.RECONVERGENT B0 ;  /* 0x0000000000007941 */ /* 0x000fea0003800200 */
.L_x_29:
        /* <DEDUP_REMOVED lines=10> */
[----:B------:R-:W-:Y:S01]  /*1b20*/  UIADD3 UR16, UPT, UPT, UR16, 0x10800, URZ ;  /* 0x0001080010107890 */ /* 0x000fe2000fffe0ff */
[----:B-1----:R-:W-:Y:S01]  /*1b30*/  SHF.L.U32 R2, R15, 0x1f, RZ ;  /* 0x0000001f0f027819 */ /* 0x002fe200000006ff */
[----:B------:R-:W-:Y:S02]  /*1b40*/  UIADD3.X UR31, UPT, UPT, URZ, UR23, URZ, UP1, !UPT ;  /* 0x00000017ff1f7290 */ /* 0x000fe40008ffe4ff */
[----:B------:R-:W-:Y:S01]  /*1b50*/  UIADD3.X UR29, UPT, UPT, URZ, UR23, URZ, UP0, !UPT ;  /* 0x00000017ff1d7290 */ /* 0x000fe200087fe4ff */
[----:B------:R1:W1:Y:S01]  /*1b60*/  SYNCS.PHASECHK.TRANS64.TRYWAIT P0, [UR8+0x18], R2 ;  /* 0x00001802ff0075a7 */ /* 0x0002620008001108 */
[----:B------:R-:W-:Y:S01]  /*1b70*/  ULEA UR8, UR25, UR4, 0xf ;  /* 0x0000000419087291 */ /* 0x000fe2000f8e78ff */
[----:B------:R-:W-:Y:S01]  /*1b80*/  UMOV UR26, 0x0 ;  /* 0x00000000001a7882 */ /* 0x000fe20000000000 */
[----:B------:R-:W-:-:S02]  /*1b90*/  UMOV UR27, 0x10000000 ;  /* 0x10000000001b7882 */ /* 0x000fc40000000000 */
[----:B------:R-:W-:Y:S01]  /*1ba0*/  UIADD3 UR8, UPT, UPT, UR8, 0x1c800, URZ ;  /* 0x0001c80008087890 */ /* 0x000fe2000fffe0ff */
[----:B------:R-:W-:Y:S01]  /*1bb0*/  UMOV UR19, UR35 ;  /* 0x0000002300137c82 */ /* 0x000fe20008000000 */
[----:B------:R-:W-:Y:S01]  /*1bc0*/  UMOV UR20, UR36 ;  /* 0x0000002400147c82 */ /* 0x000fe20008000000 */
[----:B------:R-:W-:Y:S01]  /*1bd0*/  UMOV UR12, UR36 ;  /* 0x00000024000c7c82 */ /* 0x000fe20008000000 */
[----:B------:R-:W-:Y:S01]  /*1be0*/  UMOV UR9, UR17 ;  /* 0x0000001100097c82 */ /* 0x000fe20008000000 */
[----:B------:R-:W-:Y:S01]  /*1bf0*/  UMOV UR10, UR18 ;  /* 0x00000012000a7c82 */ /* 0x000fe20008000000 */
[----:B------:R1:W-:Y:S01]  /*1c00*/  UTMALDG.3D [UR16], [UR30], desc[UR26] ;  /* 0x00001a101e0075b4 */ /* 0x0003e20008011000 */
[----:B------:R-:W-:Y:S01]  /*1c10*/  UIADD3 UR24, UPT, UPT, UR24, 0x1, URZ ;  /* 0x0000000118187890 */ /* 0x000fe2000fffe0ff */
[----:B------:R-:W-:-:S03]  /*1c20*/  UMOV UR25, UR6 ;  /* 0x0000000600197c82 */ /* 0x000fc60008000000 */
[----:B------:R-:W-:Y:S01]  /*1c30*/  UISETP.NE.AND UP0, UPT, UR24, UR21, UPT ;  /* 0x000000151800728c */ /* 0x000fe2000bf05270 */
[----:B------:R1:W-:Y:S08]  /*1c40*/  UTMALDG.3D [UR8], [UR28], desc[UR26] ;  /* 0x00001a081c0075b4 */ /* 0x0003f00008011000 */
[----:B------:R-:W-:Y:S05]  /*1c50*/  BRA.U UP0, `(.L_x_31) ;  /* 0xfffffffd005c7547 */ /* 0x000fea000b83ffff */
.L_x_26:
[----:B-1----:R-:W-:Y:S01]  /*1c60*/  LEA R2, R14, UR4, 0x3 ;  /* 0x000000040e027c11 */ /* 0x002fe2000f8e18ff */
[----:B------:R-:W-:Y:S01]  /*1c70*/  NOP ;  /* 0x0000000000007918 */ /* 0x000fe20000000000 */
[----:B--2---:R-:W-:Y:S02]  /*1c80*/  SHF.L.U32 R3, R12, 0x1f, RZ ;  /* 0x0000001f0c037819 */ /* 0x004fe400000006ff */
[----:B------:R-:W-:Y:S02]  /*1c90*/  LEA R4, R14, UR4, 0x4 ;  /* 0x000000040e047c11 */ /* 0x000fe4000f8e20ff */
[----:B------:R-:W1:Y:S02]  /*1ca0*/  SYNCS.PHASECHK.TRANS64.TRYWAIT P0, [R2+URZ+0x80], R3 ;  /* 0x00008003020075a7 */ /* 0x000e6400080011ff */
[----:B-1----:R-:W-:Y:S05]  /*1cb0*/  @!P0 BRA `(.L_x_32) ;  /* 0x00000090001c8947 */ /* 0x002fea0003800000 */
.L_x_131:
[----:B------:R-:W2:Y:S01]  /*1cc0*/  LDS.128 R4, [R4+0xf0] ;  /* 0x0000f00004047984 */ /* 0x000ea20000000c00 */
[----:B---3--:R-:W-:Y:S01]  /*1cd0*/  ISETP.GE.AND P0, PT, R72, 0x1, PT ;  /* 0x000000014800780c */ /* 0x008fe20003f06270 */
[----:B-1----:R-:W-:Y:S01]  /*1ce0*/  VIADD R2, R2, 0x90 ;  /* 0x0000009002027836 */ /* 0x002fe20000000000 */
[----:B------:R-:W-:Y:S01]  /*1cf0*/  @!PT LDS RZ, [RZ] ;  /* 0x00000000fffff984 */ /* 0x000fe20000000800 */
[----:B------:R-:W-:Y:S01]  /*1d00*/  @!PT LDS RZ, [RZ] ;  /* 0x00000000fffff984 */ /* 0x000fe20000000800 */
[----:B------:R-:W-:Y:S01]  /*1d10*/  @!PT LDS RZ, [RZ] ;  /* 0x00000000fffff984 */ /* 0x000fe20000000800 */
[----:B------:R-:W-:Y:S01]  /*1d20*/  @!PT LDS RZ, [RZ] ;  /* 0x00000000fffff984 */ /* 0x000fe20000000800 */
[----:B------:R1:W-:Y:S06]  /*1d30*/  MEMBAR.ALL.CTA ;  /* 0x0000000000007992 */ /* 0x0003ec0000008000 */
[----:B-1----:R-:W1:Y:S01]  /*1d40*/  FENCE.VIEW.ASYNC.S ;  /* 0x00000000000073c6 */ /* 0x002e620000000000 */
[----:B------:R-:W-:-:S04]  /*1d50*/  PRMT R2, RZ, 0x654, R2 ;  /* 0x00000654ff027816 */ /* 0x000fc80000000002 */
[----:B-1----:R1:W-:Y:S01]  /*1d60*/  SYNCS.ARRIVE.TRANS64.RED.A1T0 RZ, [R2+URZ], RZ ;  /* 0x000000ff02ff79a7 */ /* 0x0023e200081004ff */
[----:B--2---:R-:W-:-:S13]  /*1d70*/  LOP3.LUT P2, RZ, R6, 0x1, RZ, 0xc0, !PT ;  /* 0x0000000106ff7812 */ /* 0x004fda000784c0ff */
[----:B------:R-:W-:Y:S01]  /*1d80*/  @P2 SHF.R.U32.HI R3, RZ, 0x10, R5 ;  /* 0x00000010ff032819 */ /* 0x000fe20000011605 */
[----:B------:R-:W-:Y:S01]  /*1d90*/  VOTEU.ANY UP0, P2 ;  /* 0x0000000000ff7886 */ /* 0x000fe20001000100 */
[----:B------:R-:W-:Y:S02]  /*1da0*/  @P2 MOV R13, R4 ;  /* 0x00000004000d2202 */ /* 0x000fe40000000f00 */
[----:B------:R-:W-:Y:S02]  /*1db0*/  @P2 R2UR.BROADCAST UR8, R3 ;  /* 0x00000000030822ca */ /* 0x000fe400008e0000 */
[----:B------:R-:W-:-:S11]  /*1dc0*/  @P2 LOP3.LUT R11, R5, 0xffff, RZ, 0xc0, !PT ;  /* 0x0000ffff050b2812 */ /* 0x000fd600078ec0ff */
[----:B------:R-:W-:Y:S01]  /*1dd0*/  @UP0 UMOV UR36, UR8 ;  /* 0x0000000800240c82 */ /* 0x000fe20008000000 */
[----:B-1----:R-:W-:Y:S05]  /*1de0*/  @!P0 BRA `(.L_x_33) ;  /* 0x0000000000b88947 */ /* 0x002fea0003800000 */
[----:B------:R-:W4:Y:S01]  /*1df0*/  LDC.64 R4, c[0x0][0xb18] ;  /* 0x0002c600ff047b82 */ /* 0x000f220000000a00 */
[----:B------:R-:W-:-:S07]  /*1e00*/  ISETP.NE.AND P3, PT, R72, 0x1, PT ;  /* 0x000000014800780c */ /* 0x000fce0003f65270 */
[----:B------:R-:W1:Y:S08]  /*1e10*/  LDC.64 R6, c[0x0][0xb10] ;  /* 0x0002c400ff067b82 */ /* 0x000e700000000a00 */
[----:B------:R-:W2:Y:S08]  /*1e20*/  LDC R16, c[0x0][0xb20] ;  /* 0x0002c800ff107b82 */ /* 0x000eb00000000800 */
[----:B------:R-:W3:Y:S01]  /*1e30*/  LDC R18, c[0x0][0xb0c] ;  /* 0x0002c300ff127b82 */ /* 0x000ee20000000800 */
[----:B----4-:R-:W-:Y:S01]  /*1e40*/  IMAD.HI.U32 R17, R0, R5, RZ ;  /* 0x0000000500117227 */ /* 0x010fe200078e00ff */
[----:B------:R-:W-:-:S03]  /*1e50*/  ISETP.NE.AND P0, PT, R4, 0x1, PT ;  /* 0x000000010400780c */ /* 0x000fc60003f05270 */
[----:B------:R-:W-:-:S03]  /*1e60*/  IMAD.HI.U32 R5, R11, R5, RZ ;  /* 0x000000050b057227 */ /* 0x000fc600078e00ff */
[----:B------:R-:W4:Y:S01]  /*1e70*/  LDC.64 R2, c[0x0][0xb28] ;  /* 0x0002ca00ff027b82 */ /* 0x000f220000000a00 */
[----:B-1----:R-:W-:-:S04]  /*1e80*/  IMAD.HI.U32 R20, R9, R6, RZ ;  /* 0x0000000609147227 */ /* 0x002fc800078e00ff */
[----:B------:R-:W-:Y:S01]  /*1e90*/  IMAD.HI.U32 R22, R13, R6, RZ ;  /* 0x000000060d167227 */ /* 0x000fe200078e00ff */
[----:B------:R-:W-:Y:S02]  /*1ea0*/  SHF.R.U32.HI R20, RZ, R7, R20 ;  /* 0x00000007ff147219 */ /* 0x000fe40000011614 */
[-C--:B--2---:R-:W-:Y:S02]  /*1eb0*/  SHF.R.U32.HI R17, RZ, R16.reuse, R17 ;  /* 0x00000010ff117219 */ /* 0x084fe40000011611 */
[----:B------:R-:W-:Y:S02]  /*1ec0*/  SHF.R.U32.HI R16, RZ, R16, R5 ;  /* 0x00000010ff107219 */ /* 0x000fe40000011605 */
[----:B------:R-:W-:Y:S02]  /*1ed0*/  SEL R17, R0, R17, !P0 ;  /* 0x0000001100117207 */ /* 0x000fe40004000000 */
[----:B------:R-:W-:Y:S02]  /*1ee0*/  SHF.R.U32.HI R22, RZ, R7, R22 ;  /* 0x00000007ff167219 */ /* 0x000fe40000011616 */
[----:B---3--:R-:W-:-:S02]  /*1ef0*/  ISETP.NE.AND P1, PT, R18, 0x1, PT ;  /* 0x000000011200780c */ /* 0x008fc40003f25270 */
[----:B------:R-:W-:Y:S02]  /*1f00*/  SEL R5, R11, R16, !P0 ;  /* 0x000000100b057207 */ /* 0x000fe40004000000 */
[----:B------:R-:W-:Y:S02]  /*1f10*/  SEL R19, R9, R20, !P1 ;  /* 0x0000001409137207 */ /* 0x000fe40004800000 */
[----:B------:R-:W-:Y:S01]  /*1f20*/  SEL R7, R13, R22, !P1 ;  /* 0x000000160d077207 */ /* 0x000fe20004800000 */
[----:B----4-:R-:W-:-:S04]  /*1f30*/  IMAD.HI.U32 R20, R17, R2, RZ ;  /* 0x0000000211147227 */ /* 0x010fc800078e00ff */
[----:B------:R-:W-:Y:S01]  /*1f40*/  IMAD.HI.U32 R6, R19, R2, RZ ;  /* 0x0000000213067227 */ /* 0x000fe200078e00ff */
[----:B------:R-:W-:-:S04]  /*1f50*/  @P3 SHF.R.U32.HI R17, RZ, R3, R20 ;  /* 0x00000003ff113219 */ /* 0x000fc80000011614 */
        /* <DEDUP_REMOVED lines=8> */
[----:B------:R-:W-:-:S04]  /*1fe0*/  @!P0 IMAD.HI.U32 R16, R7, R2, RZ ;  /* 0x0000000207108227 */ /* 0x000fc800078e00ff */
[----:B------:R-:W-:Y:S01]  /*1ff0*/  IMAD.MOV R2, RZ, RZ, -R6 ;  /* 0x000000ffff027224 */ /* 0x000fe200078e0a06 */
[----:B------:R-:W-:-:S03]  /*2000*/  @!P0 SHF.R.U32.HI R16, RZ, R3, R16 ;  /* 0x00000003ff108219 */ /* 0x000fc60000011610 */
[----:B------:R-:W-:Y:S01]  /*2010*/  IMAD R2, R72, R2, R5 ;  /* 0x0000000248027224 */ /* 0x000fe200078e0205 */
[----:B------:R-:W-:Y:S02]  /*2020*/  @!P0 SEL R3, R7, R16, !P3 ;  /* 0x0000001007038207 */ /* 0x000fe40005800000 */
[----:B------:R-:W-:-:S03]  /*2030*/  IADD3 R16, PT, PT, -R5, RZ, RZ ;  /* 0x000000ff05107210 */ /* 0x000fc60007ffe1ff */
[--C-:B------:R-:W-:Y:S02]  /*2040*/  @!P0 IMAD.IADD R6, R6, 0x1, -R3.reuse ;  /* 0x0000000106068824 */ /* 0x100fe400078e0a03 */
[----:B------:R-:W-:Y:S01]  /*2050*/  @!P0 IMAD R3, R2, R19, R3 ;  /* 0x0000001302038224 */ /* 0x000fe200078e0203 */
[----:B------:R-:W-:Y:S01]  /*2060*/  IADD3 R2, PT, PT, -R7, RZ, RZ ;  /* 0x000000ff07027210 */ /* 0x000fe20007ffe1ff */
[----:B------:R-:W-:Y:S02]  /*2070*/  @!P0 IMAD R5, R72, R6, R7 ;  /* 0x0000000648058224 */ /* 0x000fe400078e0207 */
[----:B------:R-:W-:Y:S02]  /*2080*/  IMAD R11, R4, R16, R11 ;  /* 0x00000010040b7224 */ /* 0x000fe400078e020b */
[----:B------:R-:W-:Y:S02]  /*2090*/  @!P0 IMAD.MOV.U32 R7, RZ, RZ, R3 ;  /* 0x000000ffff078224 */ /* 0x000fe400078e0003 */
[----:B------:R-:W-:-:S02]  /*20a0*/  IMAD R2, R18, R2, R13 ;  /* 0x0000000212027224 */ /* 0x000fc400078e020d */
[----:B------:R-:W-:Y:S02]  /*20b0*/  IMAD R11, R5, R4, R11 ;  /* 0x00000004050b7224 */ /* 0x000fe400078e020b */
[----:B------:R-:W-:Y:S02]  /*20c0*/  IMAD R13, R7, R18, R2 ;  /* 0x00000012070d7224 */ /* 0x000fe400078e0202 */
.L_x_33:
[----:B------:R-:W1:Y:S02]  /*20d0*/  LDCU UR8, c[0x0][0xb30] ;  /* 0x00016600ff0877ac */ /* 0x000e640008000800 */
[----:B-1----:R-:W-:-:S09]  /*20e0*/  UISETP.NE.AND UP0, UPT, UR8, 0x1, UPT ;  /* 0x000000010800788c */ /* 0x002fd2000bf05270 */
[----:B------:R-:W-:Y:S05]  /*20f0*/  BRA.U UP0, `(.L_x_34) ;  /* 0x0000000100407547 */ /* 0x000fea000b800000 */
[----:B------:R-:W1:Y:S08]  /*2100*/  LDC.64 R4, c[0x0][0xb10] ;  /* 0x0002c400ff047b82 */ /* 0x000e700000000a00 */
[----:B------:R-:W2:Y:S08]  /*2110*/  LDC.64 R2, c[0x0][0xb18] ;  /* 0x0002c600ff027b82 */ /* 0x000eb00000000a00 */
[----:B------:R-:W3:Y:S08]  /*2120*/  LDC R6, c[0x0][0xb20] ;  /* 0x0002c800ff067b82 */ /* 0x000ef00000000800 */
[----:B------:R-:W4:Y:S01]  /*2130*/  LDC R16, c[0x0][0xb0c] ;  /* 0x0002c300ff107b82 */ /* 0x000f220000000800 */
[----:B-1----:R-:W-:-:S05]  /*2140*/  IMAD.HI.U32 R4, R13, R4, RZ ;  /* 0x000000040d047227 */ /* 0x002fca00078e00ff */
[----:B------:R-:W-:Y:S01]  /*2150*/  SHF.R.U32.HI R4, RZ, R5, R4 ;  /* 0x00000005ff047219 */ /* 0x000fe20000011604 */
[----:B--2---:R-:W-:Y:S01]  /*2160*/  IMAD.HI.U32 R3, R11, R3, RZ ;  /* 0x000000030b037227 */ /* 0x004fe200078e00ff */
[----:B------:R-:W-:-:S04]  /*2170*/  ISETP.NE.AND P0, PT, R2, 0x1, PT ;  /* 0x000000010200780c */ /* 0x000fc80003f05270 */
[----:B---3--:R-:W-:-:S04]  /*2180*/  SHF.R.U32.HI R6, RZ, R6, R3 ;  /* 0x00000006ff067219 */ /* 0x008fc80000011603 */
[----:B------:R-:W-:Y:S02]  /*2190*/  SEL R3, R11, R6, !P0 ;  /* 0x000000060b037207 */ /* 0x000fe40004000000 */
[----:B----4-:R-:W-:-:S04]  /*21a0*/  ISETP.NE.AND P1, PT, R16, 0x1, PT ;  /* 0x000000011000780c */ /* 0x010fc80003f25270 */
[----:B------:R-:W-:-:S05]  /*21b0*/  SEL R4, R13, R4, !P1 ;  /* 0x000000040d047207 */ /* 0x000fca0004800000 */
[----:B------:R-:W-:Y:S02]  /*21c0*/  IMAD.IADD R5, R3, 0x1, -R4 ;  /* 0x0000000103057824 */ /* 0x000fe400078e0a04 */
[----:B------:R-:W-:Y:S02]  /*21d0*/  IMAD.IADD R3, R4, 0x1, -R3 ;  /* 0x0000000104037824 */ /* 0x000fe400078e0a03 */
[----:B------:R-:W-:Y:S02]  /*21e0*/  IMAD R13, R5, R16, R13 ;  /* 0x00000010050d7224 */ /* 0x000fe400078e020d */
[----:B------:R-:W-:-:S07]  /*21f0*/  IMAD R11, R3, R2, R11 ;  /* 0x00000002030b7224 */ /* 0x000fce00078e020b */
.L_x_34:
[----:B------:R-:W-:Y:S01]  /*2200*/  VIADD R14, R14, 0x1 ;  /* 0x000000010e0e7836 */ /* 0x000fe20000000000 */
[----:B------:R-:W-:Y:S01]  /*2210*/  PLOP3.LUT P1, PT, PT, PT, PT, 0x80, 0x8 ;  /* 0x000000000008781c */ /* 0x000fe20003f2f070 */
[----:B------:R-:W-:Y:S02]  /*2220*/  IMAD.IADD R21, R13, 0x1, R156 ;  /* 0x000000010d157824 */ /* 0x000fe400078e029c */
[----:B------:R-:W-:Y:S01]  /*2230*/  IMAD.IADD R20, R11, 0x1, R154 ;  /* 0x000000010b147824 */ /* 0x000fe200078e029a */
[----:B------:R-:W-:-:S04]  /*2240*/  ISETP.NE.AND P0, PT, R14, 0x2, PT ;  /* 0x000000020e00780c */ /* 0x000fc80003f05270 */
[----:B------:R-:W-:Y:S02]  /*2250*/  SEL R3, RZ, 0x1, P0 ;  /* 0x00000001ff037807 */ /* 0x000fe40000000000 */
[----:B------:R-:W-:Y:S02]  /*2260*/  SEL R14, R14, RZ, P0 ;  /* 0x000000ff0e0e7207 */ /* 0x000fe40000000000 */
[----:B------:R-:W-:Y:S01]  /*2270*/  LOP3.LUT R12, R12, R3, RZ, 0x3c, !PT ;  /* 0x000000030c0c7212 */ /* 0x000fe200078e3cff */
[----:B------:R-:W-:Y:S06]  /*2280*/  @P2 BRA `(.L_x_35) ;  /* 0xfffffff000982947 */ /* 0x000fec000383ffff */
[----:B------:R-:W-:Y:S01]  /*2290*/  UIADD3 UR4, UPT, UPT, UR4, 0x18, URZ ;  /* 0x0000001804047890 */ /* 0x000fe2000fffe0ff */
[----:B------:R-:W-:-:S03]  /*22a0*/  SHF.L.U32 R3, R15, 0x1f, RZ ;  /* 0x0000001f0f037819 */ /* 0x000fc600000006ff */
[----:B------:R-:W-:-:S09]  /*22b0*/  ULEA UR5, UR6, UR4, 0x3 ;  /* 0x0000000406057291 */ /* 0x000fd2000f8e18ff */
[----:B------:R-:W1:Y:S02]  /*22c0*/  SYNCS.PHASECHK.TRANS64.TRYWAIT P0, [UR5], R3 ;  /* 0x00000003ff0075a7 */ /* 0x000e640008001105 */
[----:B-1----:R-:W-:Y:S05]  /*22d0*/  @!P0 BRA `(.L_x_36) ;  /* 0x0000008800a88947 */ /* 0x002fea0003800000 */
.L_x_133:
[----:B------:R-:W-:-:S04]  /*22e0*/  UIADD3 UR6, UPT, UPT, UR6, 0x1, URZ ;  /* 0x0000000106067890 */ /* 0x000fc8000fffe0ff */
[----:B------:R-:W-:-:S04]  /*22f0*/  UISETP.NE.AND UP0, UPT, UR6, 0x3, UPT ;  /* 0x000000030600788c */ /* 0x000fc8000bf05270 */
[----:B------:R-:W-:Y:S02]  /*2300*/  USEL UR7, URZ, 0x1, UP0 ;  /* 0x00000001ff077887 */ /* 0x000fe40008000000 */
[----:B------:R-:W-:-:S04]  /*2310*/  USEL UR6, UR6, URZ, UP0 ;  /* 0x000000ff06067287 */ /* 0x000fc80008000000 */
[----:B------:R-:W-:Y:S01]  /*2320*/  ULEA UR5, UR6, UR4, 0x3 ;  /* 0x0000000406057291 */ /* 0x000fe2000f8e18ff */
[----:B------:R-:W-:-:S04]  /*2330*/  LOP3.LUT R15, R15, UR7, RZ, 0x3c, !PT ;  /* 0x000000070f0f7c12 */ /* 0x000fc8000f8e3cff */
[----:B-1----:R-:W-:-:S04]  /*2340*/  SHF.L.U32 R3, R15, 0x1f, RZ ;  /* 0x0000001f0f037819 */ /* 0x002fc800000006ff */
[----:B------:R-:W1:Y:S02]  /*2350*/  SYNCS.PHASECHK.TRANS64.TRYWAIT P0, [UR5], R3 ;  /* 0x00000003ff0075a7 */ /* 0x000e640008001105 */
[----:B-1----:R-:W-:Y:S05]  /*2360*/  @!P0 BRA `(.L_x_37) ;  /* 0x00000088009c8947 */ /* 0x002fea0003800000 */
.L_x_135:
[----:B------:R-:W-:-:S04]  /*2370*/  UIADD3 UR6, UPT, UPT, UR6, 0x1, URZ ;  /* 0x0000000106067890 */ /* 0x000fc8000fffe0ff */
[----:B------:R-:W-:-:S04]  /*2380*/  UISETP.NE.AND UP0, UPT, UR6, 0x3, UPT ;  /* 0x000000030600788c */ /* 0x000fc8000bf05270 */
[----:B------:R-:W-:Y:S02]  /*2390*/  USEL UR5, URZ, 0x1, UP0 ;  /* 0x00000001ff057887 */ /* 0x000fe40008000000 */
[----:B------:R-:W-:-:S04]  /*23a0*/  USEL UR6, UR6, URZ, UP0 ;  /* 0x000000ff06067287 */ /* 0x000fc80008000000 */
[----:B------:R-:W-:Y:S01]  /*23b0*/  ULEA UR6, UR6, UR4, 0x3 ;  /* 0x0000000406067291 */ /* 0x000fe2000f8e18ff */
[----:B-1----:R-:W-:-:S04]  /*23c0*/  LOP3.LUT R3, R15, UR5, RZ, 0x3c, !PT ;  /* 0x000000050f037c12 */ /* 0x002fc8000f8e3cff */
[----:B------:R-:W-:Y:S01]  /*23d0*/  SHF.L.U32 R3, R3, 0x1f, RZ ;  /* 0x0000001f03037819 */ /* 0x000fe200000006ff */
[----:B----4-:R-:W-:-:S07]  /*23e0*/  IMAD.U32 R0, RZ, RZ, UR6 ;  /* 0x00000006ff007e24 */ /* 0x010fce000f8e00ff */
.L_x_38:
[----:B-1----:R1:W2:Y:S02]  /*23f0*/  SYNCS.PHASECHK.TRANS64.TRYWAIT P0, [R0+URZ], R3 ;  /* 0x00000003000075a7 */ /* 0x0022a400080011ff */
[----:B--2---:R-:W-:Y:S05]  /*2400*/  @!P0 NANOSLEEP.SYNCS 0x989680 ;  /* 0x009896800000895d */ /* 0x004fea0003900000 */
[----:B------:R-:W2:Y:S02]  /*2410*/  @!P0 SYNCS.PHASECHK.TRANS64 P0, [R0+URZ], R3 ;  /* 0x00000003000085a7 */ /* 0x000ea400080010ff */
[----:B--2---:R-:W-:Y:S05]  /*2420*/  @P0 EXIT ;  /* 0x000000000000094d */ /* 0x004fea0003800000 */
[----:B------:R-:W-:Y:S05]  /*2430*/  BRA `(.L_x_38) ;  /* 0xfffffffc00ec7947 */ /* 0x000fea000383ffff */
.L_x_17:
[----:B------:R-:W-:-:S04]  /*2440*/  UISETP.NE.AND UP1, UPT, UR37, URZ, UPT ;  /* 0x000000ff2500728c */ /* 0x000fc8000bf25270 */
[----:B------:R-:W-:-:S09]  /*2450*/  UISETP.NE.OR UP1, UPT, UR8, 0x1, UP1 ;  /* 0x000000010800788c */ /* 0x000fd20008f25670 */
[----:B------:R-:W-:Y:S05]  /*2460*/  BRA.U UP1, `(.L_x_39) ;  /* 0x0000000501487547 */ /* 0x000fea000b800000 */
[----:B------:R-:W-:Y:S01]  /*2470*/  ISETP.NE.AND P2, PT, R2, RZ, PT ;  /* 0x000000ff0200720c */ /* 0x000fe20003f45270 */
[----:B------:R-:W-:Y:S01]  /*2480*/  IMAD.MOV.U32 R12, RZ, RZ, 0x1 ;  /* 0x00000001ff0c7424 */ /* 0x000fe200078e00ff */
[----:B------:R-:W-:Y:S02]  /*2490*/  CS2R R10, SRZ ;  /* 0x00000000000a7805 */ /* 0x000fe4000001ff00 */
[----:B------:R-:W-:Y:S01]  /*24a0*/  CS2R R8, SRZ ;  /* 0x0000000000087805 */ /* 0x000fe2000001ff00 */
[----:B------:R-:W-:Y:S01]  /*24b0*/  UMOV UR4, 0x400 ;  /* 0x0000040000047882 */ /* 0x000fe20000000000 */
[----:B------:R-:W-:Y:S01]  /*24c0*/  UMOV UR6, URZ ;  /* 0x000000ff00067c82 */ /* 0x000fe20008000000 */
[----:B------:R-:W-:-:S12]  /*24d0*/  ULEA UR37, UR37, UR4, 0x18 ;  /* 0x0000000425257291 */ /* 0x000fd8000f8ec0ff */
.L_x_43:
[----:B------:R-:W-:Y:S02]  /*24e0*/  LEA R0, R8, UR37, 0x3 ;  /* 0x0000002508007c11 */ /* 0x000fe4000f8e18ff */
[----:B------:R-:W-:-:S03]  /*24f0*/  SHF.L.U32 R5, R9, 0x1f, RZ ;  /* 0x0000001f09057819 */ /* 0x000fc600000006ff */
[----:B------:R-:W-:Y:S01]  /*2500*/  VIADD R4, R0, 0xd0 ;  /* 0x000000d000047836 */ /* 0x000fe20000000000 */
[----:B------:R-:W1:Y:S02]  /*2510*/  SYNCS.PHASECHK.TRANS64.TRYWAIT P0, [R0+URZ+0xc0], R5 ;  /* 0x0000c005000075a7 */ /* 0x000e6400080011ff */
[----:B-1----:R-:W-:Y:S05]  /*2520*/  @!P0 BRA `(.L_x_40) ;  /* 0x0000008800448947 */ /* 0x002fea0003800000 */
.L_x_136:
[----:B------:R-:W-:Y:S01]  /*2530*/  ULEA UR5, UR6, UR37, 0x3 ;  /* 0x0000002506057291 */ /* 0x000fe2000f8e18ff */
[----:B------:R-:W-:Y:S02]  /*2540*/  PRMT R4, RZ, 0x654, R4 ;  /* 0x00000654ff047816 */ /* 0x000fe40000000004 */
[----:B-1----:R-:W-:Y:S01]  /*2550*/  SHF.L.U32 R5, R12, 0x1f, RZ ;  /* 0x0000001f0c057819 */ /* 0x002fe200000006ff */
[----:B------:R-:W-:Y:S01]  /*2560*/  UIADD3 UR4, UPT, UPT, UR5, 0x80, URZ ;  /* 0x0000008005047890 */ /* 0x000fe2000fffe0ff */
[----:B------:R1:W-:Y:S05]  /*2570*/  SYNCS.ARRIVE.TRANS64.RED.A1T0 RZ, [R4+URZ], RZ ;  /* 0x000000ff04ff79a7 */ /* 0x0003ea00081004ff */
[----:B------:R-:W-:Y:S01]  /*2580*/  IMAD.U32 R7, RZ, RZ, UR4 ;  /* 0x00000004ff077e24 */ /* 0x000fe2000f8e00ff */
[----:B------:R-:W2:Y:S04]  /*2590*/  SYNCS.PHASECHK.TRANS64.TRYWAIT P0, [UR5+0x90], R5 ;  /* 0x00009005ff0075a7 */ /* 0x000ea80008001105 */
[----:B------:R-:W-:Y:S01]  /*25a0*/  PRMT R6, R2, 0x654, R7 ;  /* 0x0000065402067816 */ /* 0x000fe20000000007 */
[----:B-1----:R-:W-:Y:S01]  /*25b0*/  @!P2 IMAD.MOV.U32 R4, RZ, RZ, 0x10 ;  /* 0x00000010ff04a424 */ /* 0x002fe200078e00ff */
[----:B--2---:R-:W-:Y:S06]  /*25c0*/  @!P0 BRA `(.L_x_41) ;  /* 0x0000008800308947 */ /* 0x004fec0003800000 */
.L_x_138:
[----:B------:R-:W-:Y:S01]  /*25d0*/  ULEA UR4, UR6, UR37, 0x4 ;  /* 0x0000002506047291 */ /* 0x000fe2000f8e20ff */
[----:B------:R-:W-:Y:S01]  /*25e0*/  SEL R3, R6, R3, !P2 ;  /* 0x0000000306037207 */ /* 0x000fe20005000000 */
[----:B------:R-:W-:Y:S01]  /*25f0*/  UIADD3 UR5, UPT, UPT, UR5, 0x80, URZ ;  /* 0x0000008005057890 */ /* 0x000fe2000fffe0ff */
[----:B-1----:R-:W-:Y:S01]  /*2600*/  LEA R0, R11, UR37, 0x3 ;  /* 0x000000250b007c11 */ /* 0x002fe2000f8e18ff */
[----:B------:R-:W-:Y:S01]  /*2610*/  UIADD3 UR4, UPT, UPT, UR4, 0xf0, URZ ;  /* 0x000000f004047890 */ /* 0x000fe2000fffe0ff */
[----:B------:R-:W-:Y:S01]  /*2620*/  SHF.L.U32 R5, R10, 0x1f, RZ ;  /* 0x0000001f0a057819 */ /* 0x000fe200000006ff */
[----:B------:R1:W-:Y:S01]  /*2630*/  @!P2 SYNCS.ARRIVE.TRANS64.RED RZ, [R3+URZ], R4 ;  /* 0x0000000403ffa9a7 */ /* 0x0003e200080004ff */
[----:B------:R-:W-:Y:S01]  /*2640*/  UIADD3 UR6, UPT, UPT, UR6, 0x1, URZ ;  /* 0x0000000106067890 */ /* 0x000fe2000fffe0ff */
[----:B------:R-:W-:-:S03]  /*2650*/  VIADD R8, R8, 0x1 ;  /* 0x0000000108087836 */ /* 0x000fc60000000000 */
[----:B------:R-:W-:Y:S02]  /*2660*/  UISETP.NE.AND UP0, UPT, UR6, 0x2, UPT ;  /* 0x000000020600788c */ /* 0x000fe4000bf05270 */
[----:B------:R-:W-:Y:S06]  /*2670*/  UGETNEXTWORKID.BROADCAST [UR4], [UR5] ;  /* 0x00000000040073ca */ /* 0x000fec0008000100 */
[----:B------:R-:W-:Y:S01]  /*2680*/  USEL UR4, URZ, 0x1, UP0 ;  /* 0x00000001ff047887 */ /* 0x000fe20008000000 */
[----:B------:R-:W-:Y:S01]  /*2690*/  ISETP.NE.AND P0, PT, R8, 0x2, PT ;  /* 0x000000020800780c */ /* 0x000fe20003f05270 */
[----:B------:R-:W-:Y:S01]  /*26a0*/  USEL UR6, UR6, URZ, UP0 ;  /* 0x000000ff06067287 */ /* 0x000fe20008000000 */
[----:B------:R-:W2:Y:S03]  /*26b0*/  SYNCS.PHASECHK.TRANS64.TRYWAIT P1, [R0+URZ+0x80], R5 ;  /* 0x00008005000075a7 */ /* 0x000ea600080211ff */
[----:B------:R-:W-:Y:S01]  /*26c0*/  LOP3.LUT R12, R12, UR4, RZ, 0x3c, !PT ;  /* 0x000000040c0c7c12 */ /* 0x000fe2000f8e3cff */
[----:B-12---:R-:W-:Y:S07]  /*26d0*/  @!P1 BRA `(.L_x_42) ;  /* 0x0000008800049947 */ /* 0x006fee0003800000 */
.L_x_139:
[C---:B------:R-:W-:Y:S01]  /*26e0*/  LEA R4, R11.reuse, UR37, 0x4 ;  /* 0x000000250b047c11 */ /* 0x040fe2000f8e20ff */
[----:B-1----:R-:W-:Y:S01]  /*26f0*/  VIADD R0, R0, 0x90 ;  /* 0x0000009000007836 */ /* 0x002fe20000000000 */
[----:B------:R-:W-:Y:S01]  /*2700*/  SEL R8, R8, RZ, P0 ;  /* 0x000000ff08087207 */ /* 0x000fe20000000000 */
[----:B------:R-:W-:-:S03]  /*2710*/  VIADD R11, R11, 0x1 ;  /* 0x000000010b0b7836 */ /* 0x000fc60000000000 */
[----:B------:R-:W1:Y:S01]  /*2720*/  LDS.128 R4, [R4+0xf0] ;  /* 0x0000f00004047984 */ /* 0x000e620000000c00 */
[----:B------:R-:W-:Y:S02]  /*2730*/  PRMT R0, RZ, 0x654, R0 ;  /* 0x00000654ff007816 */ /* 0x000fe40000000000 */
[C---:B------:R-:W-:Y:S01]  /*2740*/  ISETP.NE.AND P1, PT, R11.reuse, 0x2, PT ;  /* 0x000000020b00780c */ /* 0x040fe20003f25270 */
[----:B------:R-:W-:Y:S01]  /*2750*/  @!PT LDS RZ, [RZ] ;  /* 0x00000000fffff984 */ /* 0x000fe20000000800 */
[----:B------:R-:W-:Y:S01]  /*2760*/  @!PT LDS RZ, [RZ] ;  /* 0x00000000fffff984 */ /* 0x000fe20000000800 */
[----:B------:R-:W-:Y:S01]  /*2770*/  @!PT LDS RZ, [RZ] ;  /* 0x00000000fffff984 */ /* 0x000fe20000000800 */
[----:B------:R-:W-:Y:S01]  /*2780*/  @!PT LDS RZ, [RZ] ;  /* 0x00000000fffff984 */ /* 0x000fe20000000800 */
[----:B------:R2:W-:Y:S06]  /*2790*/  MEMBAR.ALL.CTA ;  /* 0x0000000000007992 */ /* 0x0005ec0000008000 */
[----:B--2---:R-:W2:Y:S01]  /*27a0*/  FENCE.VIEW.ASYNC.S ;  /* 0x00000000000073c6 */ /* 0x004ea20000000000 */
[----:B------:R-:W-:Y:S01]  /*27b0*/  SEL R11, R11, RZ, P1 ;  /* 0x000000ff0b0b7207 */ /* 0x000fe20000800000 */
[----:B--2---:R2:W-:Y:S01]  /*27c0*/  SYNCS.ARRIVE.TRANS64.RED.A1T0 RZ, [R0+URZ], RZ ;  /* 0x000000ff00ff79a7 */ /* 0x0045e200081004ff */
[----:B-1----:R-:W-:-:S02]  /*27d0*/  LOP3.LUT P3, RZ, R6, 0x1, RZ, 0xc0, !PT ;  /* 0x0000000106ff7812 */ /* 0x002fc4000786c0ff */
[----:B------:R-:W-:-:S04]  /*27e0*/  SEL R5, RZ, 0x1, P1 ;  /* 0x00000001ff057807 */ /* 0x000fc80000800000 */
[----:B------:R-:W-:Y:S02]  /*27f0*/  LOP3.LUT R10, R10, R5, RZ, 0x3c, !PT ;  /* 0x000000050a0a7212 */ /* 0x000fe400078e3cff */
[----:B--2---:R-:W-:-:S04]  /*2800*/  SEL R0, RZ, 0x1, P0 ;  /* 0x00000001ff007807 */ /* 0x004fc80000000000 */
[----:B------:R-:W-:Y:S01]  /*2810*/  LOP3.LUT R9, R9, R0, RZ, 0x3c, !PT ;  /* 0x0000000009097212 */ /* 0x000fe200078e3cff */
[----:B------:R-:W-:Y:S06]  /*2820*/  @P3 BRA `(.L_x_43) ;  /* 0xfffffffc002c3947 */ /* 0x000fec000383ffff */
[----:B------:R-:W-:Y:S01]  /*2830*/  ULEA UR5, UR6, UR37, 0x3 ;  /* 0x0000002506057291 */ /* 0x000fe2000f8e18ff */
[----:B------:R-:W-:-:S08]  /*2840*/  SHF.L.U32 R3, R12, 0x1f, RZ ;  /* 0x0000001f0c037819 */ /* 0x000fd000000006ff */
[----:B------:R-:W1:Y:S02]  /*2850*/  SYNCS.PHASECHK.TRANS64 P0, [UR5+0x90], R3 ;  /* 0x00009003ff0075a7 */ /* 0x000e640008001005 */
[----:B-1----:R-:W-:Y:S05]  /*2860*/  @P0 BRA `(.L_x_44) ;  /* 0x0000000000080947 */ /* 0x002fea0003800000 */
[----:B------:R-:W1:Y:S02]  /*2870*/  SYNCS.PHASECHK.TRANS64.TRYWAIT P0, [UR5+0x90], R3 ;  /* 0x00009003ff0075a7 */ /* 0x000e640008001105 */
[----:B-1----:R-:W-:Y:S05]  /*2880*/  @!P0 BRA `(.L_x_45) ;  /* 0x0000008400ac8947 */ /* 0x002fea0003800000 */
.L_x_44:
[----:B------:R-:W-:-:S04]  /*2890*/  UIADD3 UR4, UPT, UPT, UR6, 0x1, URZ ;  /* 0x0000000106047890 */ /* 0x000fc8000fffe0ff */
[----:B------:R-:W-:-:S04]  /*28a0*/  UISETP.NE.AND UP0, UPT, UR4, 0x2, UPT ;  /* 0x000000020400788c */ /* 0x000fc8000bf05270 */
[----:B------:R-:W-:Y:S02]  /*28b0*/  USEL UR7, URZ, 0x1, UP0 ;  /* 0x00000001ff077887 */ /* 0x000fe40008000000 */
[----:B------:R-:W-:-:S04]  /*28c0*/  USEL UR4, UR4, URZ, UP0 ;  /* 0x000000ff04047287 */ /* 0x000fc80008000000 */
[----:B------:R-:W-:Y:S01]  /*28d0*/  ULEA UR4, UR4, UR37, 0x3 ;  /* 0x0000002504047291 */ /* 0x000fe2000f8e18ff */
[----:B-1----:R-:W-:-:S04]  /*28e0*/  LOP3.LUT R3, R12, UR7, RZ, 0x3c, !PT ;  /* 0x000000070c037c12 */ /* 0x002fc8000f8e3cff */
[----:B------:R-:W-:-:S04]  /*28f0*/  SHF.L.U32 R0, R3, 0x1f, RZ ;  /* 0x0000001f03007819 */ /* 0x000fc800000006ff */
[----:B------:R-:W1:Y:S02]  /*2900*/  SYNCS.PHASECHK.TRANS64 P0, [UR4+0x90], R0 ;  /* 0x00009000ff0075a7 */ /* 0x000e640008001004 */
[----:B-1----:R-:W-:Y:S05]  /*2910*/  @P0 EXIT ;  /* 0x000000000000094d */ /* 0x002fea0003800000 */
[----:B------:R-:W-:Y:S02]  /*2920*/  SHF.L.U32 R3, R3, 0x1f, RZ ;  /* 0x0000001f03037819 */ /* 0x000fe400000006ff */
[----:B------:R-:W-:-:S07]  /*2930*/  MOV R0, UR4 ;  /* 0x0000000400007c02 */ /* 0x000fce0008000f00 */
.L_x_46:
[----:B-1----:R1:W2:Y:S02]  /*2940*/  SYNCS.PHASECHK.TRANS64.TRYWAIT P0, [R0+URZ+0x90], R3 ;  /* 0x00009003000075a7 */ /* 0x0022a400080011ff */
[----:B--2---:R-:W-:Y:S05]  /*2950*/  @!P0 NANOSLEEP.SYNCS 0x989680 ;  /* 0x009896800000895d */ /* 0x004fea0003900000 */
[----:B------:R-:W2:Y:S02]  /*2960*/  @!P0 SYNCS.PHASECHK.TRANS64 P0, [R0+URZ+0x90], R3 ;  /* 0x00009003000085a7 */ /* 0x000ea400080010ff */
[----:B--2---:R-:W-:Y:S05]  /*2970*/  @P0 EXIT ;  /* 0x000000000000094d */ /* 0x004fea0003800000 */
[----:B------:R-:W-:Y:S05]  /*2980*/  BRA `(.L_x_46) ;  /* 0xfffffffc00ec7947 */ /* 0x000fea000383ffff */
.L_x_39:
[----:B------:R-:W-:-:S09]  /*2990*/  UISETP.NE.AND UP1, UPT, UR8, URZ, UPT ;  /* 0x000000ff0800728c */ /* 0x000fd2000bf25270 */
[----:B------:R-:W-:Y:S05]  /*29a0*/  BRA.U UP1, `(.L_x_47) ;  /* 0x0000000d016c7547 */ /* 0x000fea000b800000 */
[----:B------:R-:W-:Y:S01]  /*29b0*/  UMOV UR4, 0x40 ;  /* 0x0000004000047882 */ /* 0x000fe20000000000 */
[----:B------:R-:W-:Y:S01]  /*29c0*/  NOP ;  /* 0x0000000000007918 */ /* 0x000fe20000000000 */
[----:B------:R-:W-:Y:S01]  /*29d0*/  ULEA UR4, UR37, UR4, 0x18 ;  /* 0x0000000425047291 */ /* 0x000fe2000f8ec0ff */
[----:B------:R-:W-:Y:S02]  /*29e0*/  UMOV UR5, 0x400 ;  /* 0x0000040000057882 */ /* 0x000fe40000000000 */
[----:B------:R-:W-:-:S06]  /*29f0*/  ULEA UR37, UR37, UR5, 0x18 ;  /* 0x0000000525257291 */ /* 0x000fcc000f8ec0ff */
[----:B------:R-:W1:Y:S02]  /*2a00*/  LDS.U8 R0, [UR4+0x1c] ;  /* 0x00001c04ff007984 */ /* 0x000e640008000000 */
[----:B-1----:R-:W-:-:S13]  /*2a10*/  ISETP.NE.AND P0, PT, R0, RZ, PT ;  /* 0x000000ff0000720c */ /* 0x002fda0003f05270 */
[----:B------:R-:W-:Y:S05]  /*2a20*/  @P0 BRA `(.L_x_48) ;  /* 0x0000000000580947 */ /* 0x000fea0003800000 */
[----:B------:R-:W-:-:S13]  /*2a30*/  ELECT P0, URZ, PT ;  /* 0x0000000000ff782f */ /* 0x000fda0003800000 */
[----:B------:R-:W-:Y:S05]  /*2a40*/  @!P0 BRA `(.L_x_49) ;  /* 0x0000000000608947 */ /* 0x000fea0003800000 */
[----:B------:R-:W-:Y:S01]  /*2a50*/  UMOV UR5, 0x10 ;  /* 0x0000001000057882 */ /* 0x000fe20000000000 */
[----:B------:R-:W-:Y:S01]  /*2a60*/  HFMA2 R0, -RZ, RZ, 0, 5.9604644775390625e-08 ;  /* 0x00000001ff007431 */ /* 0x000fe200000001ff */
[----:B------:R-:W-:-:S03]  /*2a70*/  MOV R2, 0xffff ;  /* 0x0000ffff00027802 */ /* 0x000fc60000000f00 */
[----:B------:R-:W-:Y:S04]  /*2a80*/  DEPBAR.LE SB1, 0x36 ;  /* 0x00009d800000791a */ /* 0x000fe80000000000 */
[----:B------:R-:W1:Y:S02]  /*2a90*/  UTCATOMSWS.FIND_AND_SET.ALIGN UP0, UR5, UR5 ;  /* 0x00000005000575e3 */ /* 0x000e640008000800 */
[----:B-1----:R-:W-:Y:S01]  /*2aa0*/  MOV R3, UR5 ;  /* 0x0000000500037c02 */ /* 0x002fe20008000f00 */
[----:B------:R-:W-:Y:S06]  /*2ab0*/  BRA.U UP0, `(.L_x_50) ;  /* 0x0000000100187547 */ /* 0x000fec000b800000 */
.L_x_51:
[----:B------:R-:W-:Y:S05]  /*2ac0*/  NANOSLEEP 0x64 ;  /* 0x000000640000795d */ /* 0x000fea0003800000 */
[----:B------:R-:W-:-:S05]  /*2ad0*/  UMOV UR5, 0x10 ;  /* 0x0000001000057882 */ /* 0x000fca0000000000 */
[----:B------:R-:W-:Y:S04]  /*2ae0*/  DEPBAR.LE SB1, 0x36 ;  /* 0x00009d800000791a */ /* 0x000fe80000000000 */
[----:B------:R-:W1:Y:S02]  /*2af0*/  UTCATOMSWS.FIND_AND_SET.ALIGN UP0, UR5, UR5 ;  /* 0x00000005000575e3 */ /* 0x000e640008000800 */
[----:B-1----:R-:W-:Y:S01]  /*2b00*/  MOV R3, UR5 ;  /* 0x0000000500037c02 */ /* 0x002fe20008000f00 */
[----:B------:R-:W-:Y:S05]  /*2b10*/  BRA.U !UP0, `(.L_x_51) ;  /* 0xfffffffd08e87547 */ /* 0x000fea000b83ffff */
.L_x_50:
[-C--:B------:R-:W-:Y:S02]  /*2b20*/  SHF.L.U32 R2, R2, R3.reuse, RZ ;  /* 0x0000000302027219 */ /* 0x080fe400000006ff */
[----:B------:R-:W-:Y:S01]  /*2b30*/  SHF.L.U32 R0, R0, R3, RZ ;  /* 0x0000000300007219 */ /* 0x000fe200000006ff */
[----:B------:R-:W-:Y:S02]  /*2b40*/  IMAD.SHL.U32 R3, R3, 0x20, RZ ;  /* 0x0000002003037824 */ /* 0x000fe400078e00ff */
[----:B------:R1:W-:Y:S04]  /*2b50*/  ATOMS.OR RZ, [UR4+0x14], R2 ;  /* 0x00001402ffff798c */ /* 0x0003e8000b000004 */
[----:B------:R1:W-:Y:S04]  /*2b60*/  ATOMS.OR RZ, [UR4+0x18], R0 ;  /* 0x00001800ffff798c */ /* 0x0003e8000b000004 */
[----:B------:R1:W-:Y:S01]  /*2b70*/  STS [UR37+0x110], R3 ;  /* 0x00011003ff007988 */ /* 0x0003e20008000825 */
[----:B------:R-:W-:Y:S05]  /*2b80*/  BRA `(.L_x_49) ;  /* 0x0000000000107947 */ /* 0x000fea0003800000 */
.L_x_48:
[----:B------:R-:W-:Y:S02]  /*2b90*/  MOV R0, 0xffffffff ;  /* 0xffffffff00007802 */ /* 0x000fe40000000f00 */
[----:B------:R-:W-:-:S03]  /*2ba0*/  MOV R2, 0x2bd0 ;  /* 0x00002bd000027802 */ /* 0x000fc60000000f00 */
[----:B------:R1:W-:Y:S04]  /*2bb0*/  STS [UR37+0x110], R0 ;  /* 0x00011000ff007988 */ /* 0x0003e80008000825 */
[----:B-1-3-5:R-:W-:Y:S05]  /*2bc0*/  CALL.REL.NOINC `($__internal_1_$__cuda_sm10x_tcgen05_guardrail_trap_phase_invalid_during_alloc) ;  /* 0x0000008800c47944 */ /* 0x02afea0003c00000 */
.L_x_49:
[----:B------:R-:W-:Y:S05]  /*2bd0*/  WARPSYNC.ALL ;  /* 0x0000000000007948 */ /* 0x000fea0003800000 */
[----:B------:R-:W2:Y:S01]  /*2be0*/  S2UR UR5, SR_CgaCtaId ;  /* 0x00000000000579c3 */ /* 0x000ea20000008800 */
[----:B------:R-:W-:Y:S01]  /*2bf0*/  UMOV UR4, 0x400 ;  /* 0x0000040000047882 */ /* 0x000fe20000000000 */
[----:B------:R-:W-:-:S06]  /*2c00*/  NOP ;  /* 0x0000000000007918 */ /* 0x000fcc0000000000 */
[----:B------:R-:W-:Y:S06]  /*2c10*/  BAR.ARV 0x6, 0xa0 ;  /* 0x0182800000007b1d */ /* 0x000fec0000002000 */
[----:B------:R-:W4:Y:S01]  /*2c20*/  LDCU UR7, c[0x0][0x38c] ;  /* 0x00007180ff0777ac */ /* 0x000f220008000800 */
[----:B------:R-:W-:Y:S01]  /*2c30*/  IMAD.MOV.U32 R11, RZ, RZ, 0x1 ;  /* 0x00000001ff0b7424 */ /* 0x000fe200078e00ff */
[----:B------:R-:W-:Y:S01]  /*2c40*/  CS2R R8, SRZ ;  /* 0x0000000000087805 */ /* 0x000fe2000001ff00 */
[----:B------:R-:W-:Y:S01]  /*2c50*/  IMAD.MOV.U32 R10, RZ, RZ, RZ ;  /* 0x000000ffff0a7224 */ /* 0x000fe200078e00ff */
[----:B------:R-:W3:Y:S01]  /*2c60*/  LDCU UR6, c[0x0][0x38c] ;  /* 0x00007180ff0677ac */ /* 0x000ee20008000800 */
[----:B------:R-:W-:Y:S01]  /*2c70*/  UMOV UR15, URZ ;  /* 0x000000ff000f7c82 */ /* 0x000fe20008000000 */
[----:B------:R-:W-:Y:S01]  /*2c80*/  UMOV UR14, URZ ;  /* 0x000000ff000e7c82 */ /* 0x000fe20008000000 */
[----:B--2---:R-:W-:Y:S01]  /*2c90*/  ULEA UR5, UR5, UR4, 0x18 ;  /* 0x0000000405057291 */ /* 0x004fe2000f8ec0ff */
[----:B------:R-:W-:Y:S01]  /*2ca0*/  UMOV UR24, 0x0 ;  /* 0x0000000000187882 */ /* 0x000fe20000000000 */
[----:B------:R-:W-:-:S02]  /*2cb0*/  UMOV UR25, 0x8400010 ;  /* 0x0840001000197882 */ /* 0x000fc40000000000 */
[----:B------:R-:W-:Y:S02]  /*2cc0*/  UIADD3 UR10, UPT, UPT, UR5, 0x10800, URZ ;  /* 0x00010800050a7890 */ /* 0x000fe4000fffe0ff */
[----:B------:R-:W-:Y:S02]  /*2cd0*/  UIADD3 UR11, UPT, UPT, UR5, 0x1c800, URZ ;  /* 0x0001c800050b7890 */ /* 0x000fe4000fffe0ff */
[----:B----4-:R-:W-:Y:S01]  /*2ce0*/  UIADD3 UR7, UPT, UPT, UR7, 0x3f, URZ ;  /* 0x0000003f07077890 */ /* 0x010fe2000fffe0ff */
[----:B-1----:R-:W1:Y:S01]  /*2cf0*/  LDS R0, [UR5+0x110] ;  /* 0x00011005ff007984 */ /* 0x002e620008000800 */
[----:B------:R-:W-:Y:S02]  /*2d00*/  USHF.R.U32.HI UR10, URZ, 0x4, UR10 ;  /* 0x00000004ff0a7899 */ /* 0x000fe4000801160a */
[----:B------:R-:W-:Y:S02]  /*2d10*/  USHF.R.S32.HI UR4, URZ, 0x1f, UR7 ;  /* 0x0000001fff047899 */ /* 0x000fe40008011407 */
[----:B------:R-:W-:-:S02]  /*2d20*/  USHF.R.U32.HI UR11, URZ, 0x4, UR11 ;  /* 0x00000004ff0b7899 */ /* 0x000fc4000801160b */
[----:B------:R-:W-:Y:S02]  /*2d30*/  ULEA.HI UR4, UR4, UR7, URZ, 0x6 ;  /* 0x0000000704047291 */ /* 0x000fe4000f8f30ff */
[----:B------:R-:W-:Y:S02]  /*2d40*/  ULOP3.LUT UR10, UR10, 0x3fff, URZ, 0xc0, !UPT ;  /* 0x00003fff0a0a7892 */ /* 0x000fe4000f8ec0ff */
[----:B------:R-:W-:Y:S02]  /*2d50*/  USHF.R.S32.HI UR4, URZ, 0x6, UR4 ;  /* 0x00000006ff047899 */ /* 0x000fe40008011404 */
[----:B------:R-:W-:Y:S02]  /*2d60*/  ULOP3.LUT UR11, UR11, 0x3fff, URZ, 0xc0, !UPT ;  /* 0x00003fff0b0b7892 */ /* 0x000fe4000f8ec0ff */
[----:B------:R-:W-:Y:S01]  /*2d70*/  UISETP.LT.AND UP0, UPT, UR4, 0x1, UPT ;  /* 0x000000010400788c */ /* 0x000fe2000bf01270 */
[----:B------:R-:W-:Y:S01]  /*2d80*/  UMOV UR22, 0x0 ;  /* 0x0000000000167882 */ /* 0x000fe20000000000 */
[----:B------:R-:W-:-:S02]  /*2d90*/  UMOV UR23, 0x8400010 ;  /* 0x0840001000177882 */ /* 0x000fc40000000000 */
[----:B------:R-:W-:Y:S02]  /*2da0*/  USEL UR9, UR4, 0x1, !UP0 ;  /* 0x0000000104097887 */ /* 0x000fe4000c000000 */
[----:B------:R-:W-:Y:S02]  /*2db0*/  ULOP3.LUT UR10, UR10, 0x10000, URZ, 0xfc, !UPT ;  /* 0x000100000a0a7892 */ /* 0x000fe4000f8efcff */
[----:B------:R-:W-:Y:S02]  /*2dc0*/  ULOP3.LUT UR11, UR11, 0x10000, URZ, 0xfc, !UPT ;  /* 0x000100000b0b7892 */ /* 0x000fe4000f8efcff */
[----:B------:R-:W-:Y:S02]  /*2dd0*/  UIADD3 UR9, UPT, UPT, -UR9, URZ, URZ ;  /* 0x000000ff09097290 */ /* 0x000fe4000fffe1ff */
[----:B---3--:R-:W-:Y:S01]  /*2de0*/  UISETP.GE.AND UP3, UPT, UR6, 0x1, UPT ;  /* 0x000000010600788c */ /* 0x008fe2000bf66270 */
[----:B------:R-:W-:Y:S01]  /*2df0*/  UMOV UR20, 0x0 ;  /* 0x0000000000147882 */ /* 0x000fe20000000000 */
[----:B------:R-:W-:Y:S01]  /*2e00*/  UMOV UR21, 0x8400010 ;  /* 0x0840001000157882 */ /* 0x000fe20000000000 */
[----:B------:R-:W-:Y:S01]  /*2e10*/  UMOV UR18, 0x0 ;  /* 0x0000000000127882 */ /* 0x000fe20000000000 */
[----:B------:R-:W-:Y:S01]  /*2e20*/  UMOV UR19, 0x8400010 ;  /* 0x0840001000137882 */ /* 0x000fe20000000000 */
[----:B-1----:R-:W-:-:S15]  /*2e30*/  R2UR UR16, R0 ;  /* 0x00000000001072ca */ /* 0x002fde00000e0000 */
.L_x_58:
[----:B------:R-:W-:Y:S02]  /*2e40*/  LEA R0, R10, UR5, 0x3 ;  /* 0x000000050a007c11 */ /* 0x000fe4000f8e18ff */
[----:B------:R-:W-:Y:S02]  /*2e50*/  SHF.L.U32 R5, R9, 0x1f, RZ ;  /* 0x0000001f09057819 */ /* 0x000fe400000006ff */
[----:B------:R-:W-:Y:S01]  /*2e60*/  PLOP3.LUT P0, PT, PT, PT, UP3, 0x80, 0x8 ;  /* 0x000000000008781c */ /* 0x000fe20003f0f038 */
[----:B------:R-:W-:Y:S01]  /*2e70*/  VIADD R3, R0, 0x90 ;  /* 0x0000009000037836 */ /* 0x000fe20000000000 */
[----:B-1----:R-:W1:Y:S02]  /*2e80*/  SYNCS.PHASECHK.TRANS64.TRYWAIT P1, [R0+URZ+0x80], R5 ;  /* 0x00008005000075a7 */ /* 0x002e6400080211ff */
[----:B-1-3--:R-:W-:Y:S09]  /*2e90*/  @!P1 BRA `(.L_x_52) ;  /* 0x0000008000409947 */ /* 0x00aff20003800000 */
.L_x_141:
[----:B------:R-:W-:Y:S01]  /*2ea0*/  LEA R4, R10, UR5, 0x4 ;  /* 0x000000050a047c11 */ /* 0x000fe2000f8e20ff */
[----:B------:R-:W-:Y:S01]  /*2eb0*/  @UP3 ULEA UR6, UR14, UR5, 0x3 ;  /* 0x000000050e063291 */ /* 0x000fe2000f8e18ff */
[----:B------:R-:W-:Y:S01]  /*2ec0*/  PLOP3.LUT P2, PT, PT, PT, PT, 0x80, 0x8 ;  /* 0x000000000008781c */ /* 0x000fe20003f4f070 */
[----:B------:R-:W-:Y:S01]  /*2ed0*/  ULEA UR7, UR15, UR5, 0x3 ;  /* 0x000000050f077291 */ /* 0x000fe2000f8e18ff */
[----:B------:R-:W-:Y:S01]  /*2ee0*/  PRMT R3, RZ, 0x654, R3 ;  /* 0x00000654ff037816 */ /* 0x000fe20000000003 */
[----:B------:R-:W-:Y:S01]  /*2ef0*/  ULEA UR8, UR15, UR16, 0x8 ;  /* 0x000000100f087291 */ /* 0x000fe2000f8e40ff */
[----:B-1----:R-:W1:Y:S01]  /*2f00*/  LDS.128 R4, [R4+0xf0] ;  /* 0x0000f00004047984 */ /* 0x002e620000000c00 */
[----:B------:R-:W-:Y:S02]  /*2f10*/  @P0 SHF.L.U32 R2, R8, 0x1f, RZ ;  /* 0x0000001f08020819 */ /* 0x000fe400000006ff */
[----:B------:R-:W-:Y:S01]  /*2f20*/  SHF.L.U32 R0, R11, 0x1f, RZ ;  /* 0x0000001f0b007819 */ /* 0x000fe200000006ff */
[----:B------:R-:W-:Y:S01]  /*2f30*/  @!PT LDS RZ, [RZ] ;  /* 0x00000000fffff984 */ /* 0x000fe20000000800 */
[----:B------:R-:W-:Y:S01]  /*2f40*/  @!PT LDS RZ, [RZ] ;  /* 0x00000000fffff984 */ /* 0x000fe20000000800 */
[----:B------:R-:W-:Y:S01]  /*2f50*/  @!PT LDS RZ, [RZ] ;  /* 0x00000000fffff984 */ /* 0x000fe20000000800 */
[----:B------:R-:W-:Y:S01]  /*2f60*/  @!PT LDS RZ, [RZ] ;  /* 0x00000000fffff984 */ /* 0x000fe20000000800 */
[----:B------:R2:W-:Y:S06]  /*2f70*/  MEMBAR.ALL.CTA ;  /* 0x0000000000007992 */ /* 0x0005ec0000008000 */
[----:B--2---:R-:W2:Y:S02]  /*2f80*/  FENCE.VIEW.ASYNC.S ;  /* 0x00000000000073c6 */ /* 0x004ea40000000000 */
[----:B--2---:R2:W-:Y:S01]  /*2f90*/  SYNCS.ARRIVE.TRANS64.RED.A1T0 RZ, [R3+URZ], RZ ;  /* 0x000000ff03ff79a7 */ /* 0x0045e200081004ff */
[----:B------:R2:W3:Y:S01]  /*2fa0*/  @P0 SYNCS.PHASECHK.TRANS64.TRYWAIT P2, [UR6], R2 ;  /* 0x00000002ff0005a7 */ /* 0x0004e20008041106 */
[----:B-1----:R-:W-:Y:S01]  /*2fb0*/  LOP3.LUT P1, RZ, R6, 0x1, RZ, 0xc0, !PT ;  /* 0x0000000106ff7812 */ /* 0x002fe2000782c0ff */
[----:B------:R-:W1:Y:S02]  /*2fc0*/  SYNCS.PHASECHK.TRANS64.TRYWAIT P0, [UR7+0xb0], R0 ;  /* 0x0000b000ff0075a7 */ /* 0x000e640008001107 */
[----:B-123--:R-:W-:Y:S10]  /*2fd0*/  @!P0 BRA `(.L_x_53) ;  /* 0x0000008000048947 */ /* 0x00eff40003800000 */
.L_x_143:
[----:B------:R-:W-:Y:S01]  /*2fe0*/  IADD3 R10, PT, PT, R10, 0x1, RZ ;  /* 0x000000010a0a7810 */ /* 0x000fe20007ffe0ff */
[----:B------:R-:W-:Y:S06]  /*2ff0*/  BRA.U !UP3, `(.L_x_54) ;  /* 0x000000010bc07547 */ /* 0x000fec000b800000 */
[----:B------:R-:W-:Y:S01]  /*3000*/  UPLOP3.LUT UP4, UPT, UPT, UPT, UPT, 0x40, 0x4 ;  /* 0x000000000004789c */ /* 0x000fe20003f8e870 */
[----:B------:R-:W-:Y:S01]  /*3010*/  UMOV UR13, UR9 ;  /* 0x00000009000d7c82 */ /* 0x000fe20008000000 */
[----:B------:R-:W-:Y:S01]  /*3020*/  UMOV UR12, UR4 ;  /* 0x00000004000c7c82 */ /* 0x000fe20008000000 */
[----:B------:R-:W-:-:S08]  /*3030*/  UMOV UR17, UR14 ;  /* 0x0000000e00117c82 */ /* 0x000fd00008000000 */
.L_x_57:
[----:B------:R-:W-:Y:S02]  /*3040*/  UIADD3 UR13, UPT, UPT, UR13, 0x1, URZ ;  /* 0x000000010d0d7890 */ /* 0x000fe4000fffe0ff */
[----:B--2---:R-:W-:Y:S02]  /*3050*/  ULEA UR6, UR17, UR5, 0x3 ;  /* 0x0000000511067291 */ /* 0x004fe4000f8e18ff */
[----:B------:R-:W-:Y:S01]  /*3060*/  UISETP.NE.AND UP0, UPT, UR13, URZ, UPT ;  /* 0x000000ff0d00728c */ /* 0x000fe2000bf05270 */
[----:B---3--:R-:W-:Y:S10]  /*3070*/  @P2 BRA `(.L_x_55) ;  /* 0x00000000000c2947 */ /* 0x008ff40003800000 */
[----:B-1----:R-:W-:Y:S04]  /*3080*/  SHF.L.U32 R3, R8, 0x1f, RZ ;  /* 0x0000001f08037819 */ /* 0x002fe800000006ff */
[----:B------:R-:W1:Y:S02]  /*3090*/  SYNCS.PHASECHK.TRANS64.TRYWAIT P0, [UR6], R3 ;  /* 0x00000003ff0075a7 */ /* 0x000e640008001106 */
[----:B-1----:R-:W-:Y:S05]  /*30a0*/  @!P0 BRA `(.L_x_56) ;  /* 0x0000007c00e88947 */ /* 0x002fea0003800000 */
.L_x_55:
[----:B------:R-:W-:Y:S01]  /*30b0*/  UISETP.NE.AND UP1, UPT, UR12, 0x1, UPT ;  /* 0x000000010c00788c */ /* 0x000fe2000bf25270 */
[----:B------:R-:W-:Y:S01]  /*30c0*/  PLOP3.LUT P2, PT, PT, PT, PT, 0x80, 0x8 ;  /* 0x000000000008781c */ /* 0x000fe20003f4f070 */
[----:B------:R-:W-:Y:S02]  /*30d0*/  UIADD3 UR14, UPT, UPT, UR17, 0x1, URZ ;  /* 0x00000001110e7890 */ /* 0x000fe4000fffe0ff */
[----:B------:R-:W-:Y:S02]  /*30e0*/  ULEA UR28, UR17, UR11, 0xb ;  /* 0x0000000b111c7291 */ /* 0x000fe4000f8e58ff */
[----:B------:R-:W-:Y:S01]  /*30f0*/  UISETP.NE.AND UP2, UPT, UR14, 0x3, UPT ;  /* 0x000000030e00788c */ /* 0x000fe2000bf45270 */
[----:B------:R-:W-:Y:S01]  /*3100*/  PLOP3.LUT P0, PT, PT, PT, UP1, 0x80, 0x8 ;  /* 0x000000000008781c */ /* 0x000fe20003f0f018 */
[----:B------:R-:W-:Y:S02]  /*3110*/  UIADD3 UR40, UPT, UPT, UR28, 0x2, URZ ;  /* 0x000000021c287890 */ /* 0x000fe4000fffe0ff */
[----:B------:R-:W-:Y:S02]  /*3120*/  USEL UR27, URZ, 0x1, UP2 ;  /* 0x00000001ff1b7887 */ /* 0x000fe40009000000 */
[----:B------:R-:W-:Y:S02]  /*3130*/  USEL UR14, UR14, URZ, UP2 ;  /* 0x000000ff0e0e7287 */ /* 0x000fe40009000000 */
[----:B------:R-:W-:Y:S02]  /*3140*/  UIADD3 UR36, UPT, UPT, UR28, 0x4, URZ ;  /* 0x000000041c247890 */ /* 0x000fe4000fffe0ff */
[----:B------:R-:W-:Y:S01]  /*3150*/  @UP1 ULEA UR26, UR14, UR5, 0x3 ;  /* 0x000000050e1a1291 */ /* 0x000fe2000f8e18ff */
[----:B------:R-:W-:Y:S01]  /*3160*/  LOP3.LUT R8, R8, UR27, RZ, 0x3c, !PT ;  /* 0x0000001b08087c12 */ /* 0x000fe2000f8e3cff */
[----:B------:R-:W-:Y:S02]  /*3170*/  UIADD3 UR32, UPT, UPT, UR28, 0x6, URZ ;  /* 0x000000061c207890 */ /* 0x000fe4000fffe0ff */
[----:B------:R-:W-:Y:S01]  /*3180*/  UIADD3 UR6, UPT, UPT, UR6, 0x18, URZ ;  /* 0x0000001806067890 */ /* 0x000fe2000fffe0ff */
[----:B-1----:R-:W-:Y:S01]  /*3190*/  @P0 SHF.L.U32 R0, R8, 0x1f, RZ ;  /* 0x0000001f08000819 */ /* 0x002fe200000006ff */
[----:B------:R-:W-:Y:S01]  /*31a0*/  UIADD3 UR12, UPT, UPT, UR12, -0x1, URZ ;  /* 0xffffffff0c0c7890 */ /* 0x000fe2000fffe0ff */
[----:B------:R-:W-:Y:S02]  /*31b0*/  UMOV UR29, 0x40004040 ;  /* 0x40004040001d7882 */ /* 0x000fe40000000000 */
[----:B------:R2:W3:Y:S01]  /*31c0*/  @P0 SYNCS.PHASECHK.TRANS64.TRYWAIT P2, [UR26], R0 ;  /* 0x00000000ff0005a7 */ /* 0x0004e2000804111a */
[----:B------:R-:W-:Y:S01]  /*31d0*/  ULEA UR26, UR17, UR10, 0xa ;  /* 0x0000000a111a7291 */ /* 0x000fe2000f8e50ff */
[----:B------:R-:W-:Y:S01]  /*31e0*/  UMOV UR27, 0x40004040 ;  /* 0x40004040001b7882 */ /* 0x000fe20000000000 */
[----:B------:R-:W-:Y:S02]  /*31f0*/  UMOV UR41, 0x40004040 ;  /* 0x4000404000297882 */ /* 0x000fe40000000000 */
[----:B------:R-:W-:Y:S02]  /*3200*/  UIADD3 UR38, UPT, UPT, UR26, 0x2, URZ ;  /* 0x000000021a267890 */ /* 0x000fe4000fffe0ff */
[----:B------:R-:W-:Y:S02]  /*3210*/  UIADD3 UR34, UPT, UPT, UR26, 0x4, URZ ;  /* 0x000000041a227890 */ /* 0x000fe4000fffe0ff */
[----:B------:R-:W-:Y:S01]  /*3220*/  UIADD3 UR30, UPT, UPT, UR26, 0x6, URZ ;  /* 0x000000061a1e7890 */ /* 0x000fe2000fffe0ff */
[----:B------:R2:W-:Y:S01]  /*3230*/  UTCHMMA gdesc[UR26], gdesc[UR28], tmem[UR8], tmem[UR24], idesc[UR25], UP4 ;  /* 0x00ff181c1a0075ea */ /* 0x0005e2000a000008 */
[----:B------:R-:W-:Y:S01]  /*3240*/  UPLOP3.LUT UP4, UPT, UPT, UPT, UPT, 0x80, 0x8 ;  /* 0x000000000008789c */ /* 0x000fe20003f8f070 */
[----:B------:R-:W-:Y:S01]  /*3250*/  UMOV UR39, 0x40004040 ;  /* 0x4000404000277882 */ /* 0x000fe20000000000 */
[----:B------:R-:W-:Y:S01]  /*3260*/  UMOV UR37, 0x40004040 ;  /* 0x4000404000257882 */ /* 0x000fe20000000000 */
[----:B------:R2:W-:Y:S01]  /*3270*/  UTCHMMA gdesc[UR38], gdesc[UR40], tmem[UR8], tmem[UR22], idesc[UR23], UPT ;  /* 0x00ff1628260075ea */ /* 0x0005e2000b800008 */
[----:B------:R-:W-:Y:S01]  /*3280*/  UMOV UR35, 0x40004040 ;  /* 0x4000404000237882 */ /* 0x000fe20000000000 */
[----:B------:R-:W-:Y:S01]  /*3290*/  UMOV UR33, 0x40004040 ;  /* 0x4000404000217882 */ /* 0x000fe20000000000 */
[----:B------:R-:W-:Y:S01]  /*32a0*/  UMOV UR31, 0x40004040 ;  /* 0x40004040001f7882 */ /* 0x000fe20000000000 */
[----:B------:R2:W-:Y:S01]  /*32b0*/  UTCHMMA gdesc[UR34], gdesc[UR36], tmem[UR8], tmem[UR20], idesc[UR21], UPT ;  /* 0x00ff1424220075ea */ /* 0x0005e2000b800008 */
[----:B------:R2:W-:Y:S01]  /*32c0*/  UTCHMMA gdesc[UR30], gdesc[UR32], tmem[UR8], tmem[UR18], idesc[UR19], UPT ;  /* 0x00ff12201e0075ea */ /* 0x0005e2000b800008 */
[----:B------:R2:W-:Y:S01]  /*32d0*/  UTCBAR [UR6], URZ ;  /* 0x000000ff060073e9 */ /* 0x0005e200080000ff */
[----:B------:R-:W-:Y:S01]  /*32e0*/  UMOV UR17, UR14 ;  /* 0x0000000e00117c82 */ /* 0x000fe20008000000 */
[----:B------:R-:W-:Y:S05]  /*32f0*/  BRA.U UP0, `(.L_x_57) ;  /* 0xfffffffd00507547 */ /* 0x000fea000b83ffff */
.L_x_54:
[----:B------:R-:W-:Y:S01]  /*3300*/  UIADD3 UR15, UPT, UPT, UR15, 0x1, URZ ;  /* 0x000000010f0f7890 */ /* 0x000fe2000fffe0ff */
[C---:B------:R-:W-:Y:S01]  /*3310*/  ISETP.NE.AND P0, PT, R10.reuse, 0x2, PT ;  /* 0x000000020a00780c */ /* 0x040fe20003f05270 */
[----:B------:R-:W-:Y:S02]  /*3320*/  UIADD3 UR7, UPT, UPT, UR7, 0xa0, URZ ;  /* 0x000000a007077890 */ /* 0x000fe4000fffe0ff */
[----:B------:R-:W-:Y:S01]  /*3330*/  UISETP.NE.AND UP0, UPT, UR15, 0x2, UPT ;  /* 0x000000020f00788c */ /* 0x000fe2000bf05270 */
[----:B-12---:R-:W-:Y:S02]  /*3340*/  SEL R0, RZ, 0x1, P0 ;  /* 0x00000001ff007807 */ /* 0x006fe40000000000 */
[----:B------:R-:W-:Y:S01]  /*3350*/  SEL R10, R10, RZ, P0 ;  /* 0x000000ff0a0a7207 */ /* 0x000fe20000000000 */
[----:B------:R-:W-:Y:S01]  /*3360*/  USEL UR6, URZ, 0x1, UP0 ;  /* 0x00000001ff067887 */ /* 0x000fe20008000000 */
[----:B------:R-:W-:Y:S01]  /*3370*/  LOP3.LUT R9, R9, R0, RZ, 0x3c, !PT ;  /* 0x0000000009097212 */ /* 0x000fe200078e3cff */
[----:B------:R-:W-:Y:S01]  /*3380*/  USEL UR15, UR15, URZ, UP0 ;  /* 0x000000ff0f0f7287 */ /* 0x000fe20008000000 */
[----:B------:R1:W-:Y:S03]  /*3390*/  UTCBAR [UR7], URZ ;  /* 0x000000ff070073e9 */ /* 0x0003e600080000ff */
[----:B------:R-:W-:Y:S01]  /*33a0*/  LOP3.LUT R11, R11, UR6, RZ, 0x3c, !PT ;  /* 0x000000060b0b7c12 */ /* 0x000fe2000f8e3cff */
[----:B------:R-:W-:Y:S07]  /*33b0*/  @P1 BRA `(.L_x_58) ;  /* 0xfffffff800a01947 */ /* 0x000fee000383ffff */
[----:B------:R-:W2:Y:S01]  /*33c0*/  S2UR UR4, SR_CgaCtaId ;  /* 0x00000000000479c3 */ /* 0x000ea20000008800 */
[----:B------:R-:W-:Y:S01]  /*33d0*/  ELECT P0, URZ, PT ;  /* 0x0000000000ff782f */ /* 0x000fe20003800000 */
[----:B------:R-:W-:Y:S01]  /*33e0*/  IMAD.MOV.U32 R0, RZ, RZ, 0x1 ;  /* 0x00000001ff007424 */ /* 0x000fe200078e00ff */
[----:B------:R-:W-:Y:S01]  /*33f0*/  UIADD3 UR5, UPT, UPT, UR5, 0xb0, URZ ;  /* 0x000000b005057890 */ /* 0x000fe2000fffe0ff */
[----:B------:R-:W-:Y:S01]  /*3400*/  SHF.L.U32 R3, R11, 0x1f, RZ ;  /* 0x0000001f0b037819 */ /* 0x000fe200000006ff */
[----:B------:R-:W-:-:S03]  /*3410*/  UMOV UR6, 0x40 ;  /* 0x0000004000067882 */ /* 0x000fc60000000000 */
[----:B------:R-:W-:Y:S01]  /*3420*/  UVIRTCOUNT.DEALLOC.SMPOOL 0x80 ;  /* 0x000000800000784c */ /* 0x000fe20000000000 */
[----:B--2---:R-:W-:Y:S02]  /*3430*/  ULEA UR4, UR4, UR6, 0x18 ;  /* 0x0000000604047291 */ /* 0x004fe4000f8ec0ff */
[----:B------:R-:W-:-:S07]  /*3440*/  ULEA UR6, UR15, UR5, 0x3 ;  /* 0x000000050f067291 */ /* 0x000fce000f8e18ff */
[----:B------:R2:W-:Y:S02]  /*3450*/  @P0 STS.U8 [UR4+0x1c], R0 ;  /* 0x00001c00ff000988 */ /* 0x0005e40008000004 */
[----:B------:R-:W4:Y:S02]  /*3460*/  SYNCS.PHASECHK.TRANS64.TRYWAIT P0, [UR6], R3 ;  /* 0x00000003ff0075a7 */ /* 0x000f240008001106 */
[----:B--2-4-:R-:W-:Y:S05]  /*3470*/  @!P0 BRA `(.L_x_59) ;  /* 0x0000007c000c8947 */ /* 0x014fea0003800000 */
.L_x_146:
[----:B-1----:R-:W-:-:S04]  /*3480*/  UIADD3 UR7, UPT, UPT, UR15, 0x1, URZ ;  /* 0x000000010f077890 */ /* 0x002fc8000fffe0ff */
[----:B------:R-:W-:-:S04]  /*3490*/  UISETP.NE.AND UP0, UPT, UR7, 0x2, UPT ;  /* 0x000000020700788c */ /* 0x000fc8000bf05270 */
[----:B------:R-:W-:Y:S02]  /*34a0*/  USEL UR6, URZ, 0x1, UP0 ;  /* 0x00000001ff067887 */ /* 0x000fe40008000000 */
[----:B------:R-:W-:-:S04]  /*34b0*/  USEL UR7, UR7, URZ, UP0 ;  /* 0x000000ff07077287 */ /* 0x000fc80008000000 */
[----:B------:R-:W-:Y:S01]  /*34c0*/  ULEA UR7, UR7, UR5, 0x3 ;  /* 0x0000000507077291 */ /* 0x000fe2000f8e18ff */
[----:B--2---:R-:W-:-:S04]  /*34d0*/  LOP3.LUT R3, R11, UR6, RZ, 0x3c, !PT ;  /* 0x000000060b037c12 */ /* 0x004fc8000f8e3cff */
[----:B------:R-:W-:-:S04]  /*34e0*/  SHF.L.U32 R3, R3, 0x1f, RZ ;  /* 0x0000001f03037819 */ /* 0x000fc800000006ff */
[----:B------:R-:W1:Y:S02]  /*34f0*/  SYNCS.PHASECHK.TRANS64.TRYWAIT P0, [UR7], R3 ;  /* 0x00000003ff0075a7 */ /* 0x000e640008001107 */
[----:B-1----:R-:W-:Y:S05]  /*3500*/  @!P0 BRA `(.L_x_60) ;  /* 0x0000007c00008947 */ /* 0x002fea0003800000 */
.L_x_148:
[----:B------:R-:W-:Y:S01]  /*3510*/  NOP ;  /* 0x0000000000007918 */ /* 0x000fe20000000000 */
[----:B-1----:R-:W1:Y:S01]  /*3520*/  LDS R0, [UR4+0x14] ;  /* 0x00001404ff007984 */ /* 0x002e620008000800 */
[----:B------:R-:W-:Y:S01]  /*3530*/  ULOP3.LUT UR6, UR16, 0xffff, URZ, 0xc0, !UPT ;  /* 0x0000ffff10067892 */ /* 0x000fe2000f8ec0ff */
[----:B------:R-:W-:Y:S01]  /*3540*/  UMOV UR8, 0xffff ;  /* 0x0000ffff00087882 */ /* 0x000fe20000000000 */
[----:B------:R-:W-:Y:S02]  /*3550*/  UMOV UR5, 0x1 ;  /* 0x0000000100057882 */ /* 0x000fe40000000000 */
[----:B------:R-:W-:-:S04]  /*3560*/  USHF.R.U32.HI UR6, URZ, 0x5, UR6 ;  /* 0x00000005ff067899 */ /* 0x000fc80008011606 */
[----:B------:R-:W-:Y:S02]  /*3570*/  USHF.L.U32 UR8, UR8, UR6, URZ ;  /* 0x0000000608087299 */ /* 0x000fe400080006ff */
[----:B------:R-:W-:-:S04]  /*3580*/  USHF.L.U32 UR5, UR5, UR6, URZ ;  /* 0x0000000605057299 */ /* 0x000fc800080006ff */
[----:B-1----:R-:W-:-:S04]  /*3590*/  LOP3.LUT R0, R0, UR8, RZ, 0xc0, !PT ;  /* 0x0000000800007c12 */ /* 0x002fc8000f8ec0ff */
[----:B------:R-:W-:-:S13]  /*35a0*/  ISETP.NE.AND P0, PT, R0, UR8, PT ;  /* 0x0000000800007c0c */ /* 0x000fda000bf05270 */
[----:B------:R-:W-:Y:S05]  /*35b0*/  @P0 BRA `(.L_x_61) ;  /* 0x0000000000580947 */ /* 0x000fea0003800000 */
[----:B------:R-:W1:Y:S02]  /*35c0*/  LDS R0, [UR4+0x18] ;  /* 0x00001804ff007984 */ /* 0x000e640008000800 */
[----:B-1----:R-:W-:-:S04]  /*35d0*/  LOP3.LUT R0, R0, UR5, RZ, 0xc0, !PT ;  /* 0x0000000500007c12 */ /* 0x002fc8000f8ec0ff */
[----:B------:R-:W-:-:S13]  /*35e0*/  ISETP.NE.AND P0, PT, R0, UR5, PT ;  /* 0x0000000500007c0c */ /* 0x000fda000bf05270 */
[----:B------:R-:W-:Y:S05]  /*35f0*/  @P0 BRA `(.L_x_62) ;  /* 0x00000000003c0947 */ /* 0x000fea0003800000 */
[----:B------:R-:W1:Y:S01]  /*3600*/  S2R R2, SR_LANEID ;  /* 0x0000000000027919 */ /* 0x000e620000000000 */
[----:B------:R-:W-:Y:S01]  /*3610*/  ULOP3.LUT UR8, URZ, UR8, URZ, 0x33, !UPT ;  /* 0x00000008ff087292 */ /* 0x000fe2000f8e33ff */
[----:B------:R-:W-:Y:S01]  /*3620*/  LOP3.LUT R4, RZ, UR5, RZ, 0x33, !PT ;  /* 0x00000005ff047c12 */ /* 0x000fe2000f8e33ff */
[----:B------:R-:W-:Y:S02]  /*3630*/  VOTEU.ANY UR7, UPT, PT ;  /* 0x0000000000077886 */ /* 0x000fe400038e0100 */
[----:B------:R-:W-:Y:S01]  /*3640*/  UFLO.U32 UR7, UR7 ;  /* 0x00000007000772bd */ /* 0x000fe200080e0000 */
[----:B------:R-:W2:Y:S01]  /*3650*/  REDUX UR5, R4 ;  /* 0x00000000040573c4 */ /* 0x000ea20000000000 */
[----:B------:R-:W-:-:S06]  /*3660*/  IMAD.U32 R0, RZ, RZ, UR8 ;  /* 0x00000008ff007e24 */ /* 0x000fcc000f8e00ff */
[----:B------:R4:W-:Y:S01]  /*3670*/  UTCATOMSWS.AND URZ, UR8 ;  /* 0x0000000800ff79e3 */ /* 0x0009e20008000000 */
[----:B------:R-:W3:Y:S01]  /*3680*/  REDUX UR6, R0 ;  /* 0x00000000000673c4 */ /* 0x000ee20000000000 */
[----:B-1----:R-:W-:Y:S01]  /*3690*/  ISETP.EQ.U32.AND P0, PT, R2, UR7, PT ;  /* 0x0000000702007c0c */ /* 0x002fe2000bf02070 */
[----:B--2---:R-:W-:Y:S01]  /*36a0*/  IMAD.U32 R2, RZ, RZ, UR5 ;  /* 0x00000005ff027e24 */ /* 0x004fe2000f8e00ff */
[----:B---3--:R-:W-:-:S11]  /*36b0*/  MOV R3, UR6 ;  /* 0x0000000600037c02 */ /* 0x008fd60008000f00 */
[----:B------:R4:W-:Y:S04]  /*36c0*/  @P0 ATOMS.AND RZ, [UR4+0x14], R3 ;  /* 0x00001403ffff098c */ /* 0x0009e8000a800004 */
[----:B------:R4:W-:Y:S01]  /*36d0*/  @P0 ATOMS.AND RZ, [UR4+0x18], R2 ;  /* 0x00001802ffff098c */ /* 0x0009e2000a800004 */
[----:B------:R-:W-:Y:S05]  /*36e0*/  BRA `(.L_x_63) ;  /* 0x0000000000147947 */ /* 0x000fea0003800000 */
.L_x_62:
[----:B------:R-:W-:Y:S02]  /*36f0*/  MOV R2, 0x3710 ;  /* 0x0000371000027802 */ /* 0x000fe40000000f00 */
[----:B---3-5:R-:W-:Y:S05]  /*3700*/  CALL.REL.NOINC `($__internal_0_$__cuda_sm10x_tcgen05_guardrail_trap_col_being_dealloced_not_returned_by_alloc) ;  /* 0x0000007c00e87944 */ /* 0x028fea0003c00000 */
[----:B------:R-:W-:Y:S05]  /*3710*/  BRA `(.L_x_63) ;  /* 0x0000000000087947 */ /* 0x000fea0003800000 */
.L_x_61:
[----:B------:R-:W-:Y:S02]  /*3720*/  MOV R2, 0x3740 ;  /* 0x0000374000027802 */ /* 0x000fe40000000f00 */
[----:B---3-5:R-:W-:Y:S05]  /*3730*/  CALL.REL.NOINC `($__internal_2_$__cuda_sm10x_tcgen05_guardrail_trap_unallocated_columns_being_dealloced) ;  /* 0x0000007c00f47944 */ /* 0x028fea0003c00000 */
.L_x_63:
[----:B------:R-:W-:Y:S01]  /*3740*/  NOP ;  /* 0x0000000000007918 */ /* 0x000fe20000000000 */
[----:B----4-:R-:W-:Y:S05]  /*3750*/  EXIT ;  /* 0x000000000000794d */ /* 0x010fea0003800000 */
.L_x_47:
[----:B------:R-:W-:-:S09]  /*3760*/  UISETP.NE.OR UP2, UPT, UR8, 0x3, !UP2 ;  /* 0x000000030800788c */ /* 0x000fd2000d745670 */
[----:B------:R-:W-:Y:S05]  /*3770*/  BRA.U UP2, `(.L_x_64) ;  /* 0x0000001102147547 */ /* 0x000fea000b800000 */
[----:B------:R-:W1:Y:S01]  /*3780*/  LDC R0, c[0x0][0xb30] ;  /* 0x0002cc00ff007b82 */ /* 0x000e620000000800 */
[----:B------:R-:W2:Y:S01]  /*3790*/  LDCU.64 UR8, c[0x0][0x888] ;  /* 0x00011100ff0877ac */ /* 0x000ea20008000a00 */
[----:B------:R-:W-:Y:S02]  /*37a0*/  HFMA2 R29, -RZ, RZ, 0, 0 ;  /* 0x00000000ff1d7431 */ /* 0x000fe400000001ff */
[----:B------:R-:W-:Y:S01]  /*37b0*/  IMAD.MOV.U32 R31, RZ, RZ, 0x1 ;  /* 0x00000001ff1f7424 */ /* 0x000fe200078e00ff */
[----:B------:R-:W-:Y:S01]  /*37c0*/  MOV R23, 0x4000 ;  /* 0x0000400000177802 */ /* 0x000fe20000000f00 */
[----:B------:R-:W4:Y:S01]  /*37d0*/  LDCU.64 UR4, c[0x0][0x890] ;  /* 0x00011200ff0477ac */ /* 0x000f220008000a00 */
[----:B------:R-:W-:Y:S01]  /*37e0*/  IMAD.MOV.U32 R30, RZ, RZ, RZ ;  /* 0x000000ffff1e7224 */ /* 0x000fe200078e00ff */
[----:B------:R-:W3:Y:S01]  /*37f0*/  LDC R19, c[0x0][0x370] ;  /* 0x0000dc00ff137b82 */ /* 0x000ee20000000800 */
[----:B------:R-:W-:Y:S01]  /*3800*/  UMOV UR7, 0x400 ;  /* 0x0000040000077882 */ /* 0x000fe20000000000 */
[----:B------:R-:W-:-:S02]  /*3810*/  UPLOP3.LUT UP1, UPT, UPT, UPT, UPT, 0x40, 0x4 ;  /* 0x000000000004789c */ /* 0x000fc40003f2e870 */
[----:B------:R-:W-:-:S04]  /*3820*/  ULEA UR7, UR37, UR7, 0x18 ;  /* 0x0000000725077291 */ /* 0x000fc8000f8ec0ff */
[----:B------:R-:W3:Y:S01]  /*3830*/  LDC R2, c[0x0][0xb0c] ;  /* 0x0002c300ff027b82 */ /* 0x000ee20000000800 */
[----:B------:R-:W-:Y:S02]  /*3840*/  UIADD3 UR13, UPT, UPT, UR7, 0x48, URZ ;  /* 0x00000048070d7890 */ /* 0x000fe4000fffe0ff */
[----:B--2---:R-:W-:Y:S02]  /*3850*/  UISETP.NE.U32.AND UP2, UPT, UR8, URZ, UPT ;  /* 0x000000ff0800728c */ /* 0x004fe4000bf45070 */
[----:B------:R-:W-:Y:S02]  /*3860*/  UIADD3 UR33, UPT, UPT, UR7, 0x30, URZ ;  /* 0x0000003007217890 */ /* 0x000fe4000fffe0ff */
[----:B----4-:R-:W-:Y:S01]  /*3870*/  UISETP.NE.U32.AND UP3, UPT, UR4, URZ, UPT ;  /* 0x000000ff0400728c */ /* 0x010fe2000bf65070 */
[----:B------:R-:W2:Y:S01]  /*3880*/  LDC R18, c[0x0][0xb20] ;  /* 0x0002c800ff127b82 */ /* 0x000ea20000000800 */
[----:B-1----:R-:W-:Y:S01]  /*3890*/  ISETP.NE.AND P1, PT, R0, 0x1, PT ;  /* 0x000000010000780c */ /* 0x002fe20003f25270 */
[----:B------:R-:W-:-:S02]  /*38a0*/  UISETP.NE.AND.EX UP2, UPT, UR9, URZ, UPT, UP2 ;  /* 0x000000ff0900728c */ /* 0x000fc4000bf45320 */
[----:B------:R-:W-:Y:S02]  /*38b0*/  UIADD3 UR25, UPT, UPT, UR7, 0x38, URZ ;  /* 0x0000003807197890 */ /* 0x000fe4000fffe0ff */
[----:B------:R-:W-:Y:S02]  /*38c0*/  UIADD3 UR17, UPT, UPT, UR7, 0x40, URZ ;  /* 0x0000004007117890 */ /* 0x000fe4000fffe0ff */
[----:B------:R-:W1:Y:S01]  /*38d0*/  LDC.64 R32, c[0x0][0x348] ;  /* 0x0000d200ff207b82 */ /* 0x000e620000000a00 */
[----:B------:R-:W-:Y:S02]  /*38e0*/  UPRMT UR13, UR37, 0x654, UR13 ;  /* 0x00000654250d7896 */ /* 0x000fe4000800000d */
[----:B------:R-:W-:-:S05]  /*38f0*/  UISETP.NE.AND.EX UP3, UPT, UR5, URZ, UPT, UP3 ;  /* 0x000000ff0500728c */ /* 0x000fca000bf65330 */
[----:B------:R-:W4:Y:S08]  /*3900*/  LDC.64 R16, c[0x0][0xb10] ;  /* 0x0002c400ff107b82 */ /* 0x000f300000000a00 */
[----:B------:R-:W1:Y:S08]  /*3910*/  LDC.64 R6, c[0x0][0xb18] ;  /* 0x0002c600ff067b82 */ /* 0x000e700000000a00 */
[----:B------:R-:W1:Y:S08]  /*3920*/  LDC.64 R4, c[0x0][0xb28] ;  /* 0x0002ca00ff047b82 */ /* 0x000e700000000a00 */
[----:B--23--:R-:W1:Y:S02]  /*3930*/  LDC R22, c[0x0][0x374] ;  /* 0x0000dd00ff167b82 */ /* 0x00ce640000000800 */
.L_x_75:
[C---:B------:R-:W-:Y:S02]  /*3940*/  LEA R0, R30.reuse, UR7, 0x3 ;  /* 0x000000071e007c11 */ /* 0x040fe4000f8e18ff */
[----:B------:R-:W-:Y:S02]  /*3950*/  SHF.L.U32 R3, R29, 0x1f, RZ ;  /* 0x0000001f1d037819 */ /* 0x000fe400000006ff */
[----:B------:R-:W-:Y:S02]  /*3960*/  LEA R24, R30, UR7, 0x4 ;  /* 0x000000071e187c11 */ /* 0x000fe4000f8e20ff */
[----:B--2---:R-:W2:Y:S02]  /*3970*/  SYNCS.PHASECHK.TRANS64.TRYWAIT P0, [R0+URZ+0x80], R3 ;  /* 0x00008003000075a7 */ /* 0x004ea400080011ff */
[----:B--2---:R-:W-:Y:S05]  /*3980*/  @!P0 BRA `(.L_x_65) ;  /* 0x0000007400f88947 */ /* 0x004fea0003800000 */
.L_x_149:
[----:B------:R-:W-:Y:S01]  /*3990*/  ISETP.GE.AND P0, PT, R72, 0x1, PT ;  /* 0x000000014800780c */ /* 0x000fe20003f06270 */
[----:B------:R-:W3:Y:S01]  /*39a0*/  LDS.128 R24, [R24+0xf0] ;  /* 0x0000f00018187984 */ /* 0x000ee20000000c00 */
[----:B--2---:R-:W-:Y:S01]  /*39b0*/  VIADD R0, R0, 0x90 ;  /* 0x0000009000007836 */ /* 0x004fe20000000000 */
[----:B------:R-:W-:Y:S01]  /*39c0*/  @!PT LDS RZ, [RZ] ;  /* 0x00000000fffff984 */ /* 0x000fe20000000800 */
[----:B------:R-:W-:Y:S01]  /*39d0*/  @!PT LDS RZ, [RZ] ;  /* 0x00000000fffff984 */ /* 0x000fe20000000800 */
[----:B------:R-:W-:Y:S01]  /*39e0*/  @!PT LDS RZ, [RZ] ;  /* 0x00000000fffff984 */ /* 0x000fe20000000800 */
[----:B------:R-:W-:Y:S01]  /*39f0*/  @!PT LDS RZ, [RZ] ;  /* 0x00000000fffff984 */ /* 0x000fe20000000800 */
[----:B------:R2:W-:Y:S06]  /*3a00*/  MEMBAR.ALL.CTA ;  /* 0x0000000000007992 */ /* 0x0005ec0000008000 */
[----:B--2---:R-:W2:Y:S01]  /*3a10*/  FENCE.VIEW.ASYNC.S ;  /* 0x00000000000073c6 */ /* 0x004ea20000000000 */
[----:B------:R-:W-:Y:S04]  /*3a20*/  PRMT R0, RZ, 0x654, R0 ;  /* 0x00000654ff007816 */ /* 0x000fe80000000000 */
[----:B--2---:R2:W-:Y:S01]  /*3a30*/  SYNCS.ARRIVE.TRANS64.RED.A1T0 RZ, [R0+URZ], RZ ;  /* 0x000000ff00ff79a7 */ /* 0x0045e200081004ff */
[----:B---3--:R-:W-:Y:S11]  /*3a40*/  LOP3.LUT P3, RZ, R26, 0x1, RZ, 0xc0, !PT ;  /* 0x000000011aff7812 */ /* 0x008ff6000786c0ff */
[----:B------:R-:W-:Y:S02]  /*3a50*/  @!UPT UIADD3 URZ, UPT, UPT, URZ, URZ, URZ ;  /* 0x000000fffffff290 */ /* 0x000fe4000fffe0ff */
[----:B------:R-:W-:Y:S02]  /*3a60*/  @P3 MOV R13, R24 ;  /* 0x00000018000d3202 */ /* 0x000fe40000000f00 */
[----:B------:R-:W-:Y:S01]  /*3a70*/  @P3 LOP3.LUT R8, R25, 0xffff, RZ, 0xc0, !PT ;  /* 0x0000ffff19083812 */ /* 0x000fe200078ec0ff */
[----:B--2---:R-:W-:Y:S06]  /*3a80*/  @!P0 BRA `(.L_x_66) ;  /* 0x0000000000a48947 */ /* 0x004fec0003800000 */
[----:B-1----:R-:W-:Y:S01]  /*3a90*/  IMAD.HI.U32 R35, R22, R7, RZ ;  /* 0x0000000716237227 */ /* 0x002fe200078e00ff */
[----:B------:R-:W-:Y:S02]  /*3aa0*/  ISETP.NE.AND P0, PT, R6, 0x1, PT ;  /* 0x000000010600780c */ /* 0x000fe40003f05270 */
[----:B------:R-:W-:Y:S01]  /*3ab0*/  ISETP.NE.AND P2, PT, R72, 0x1, PT ;  /* 0x000000014800780c */ /* 0x000fe20003f45270 */
[----:B----4-:R-:W-:Y:S01]  /*3ac0*/  IMAD.HI.U32 R34, R19, R16, RZ ;  /* 0x0000001013227227 */ /* 0x010fe200078e00ff */
[----:B------:R-:W-:Y:S02]  /*3ad0*/  SHF.R.U32.HI R35, RZ, R18, R35 ;  /* 0x00000012ff237219 */ /* 0x000fe40000011623 */
[----:B------:R-:W-:Y:S01]  /*3ae0*/  ISETP.NE.AND P4, PT, R2, 0x1, PT ;  /* 0x000000010200780c */ /* 0x000fe20003f85270 */
[----:B------:R-:W-:Y:S01]  /*3af0*/  IMAD.HI.U32 R36, R13, R16, RZ ;  /* 0x000000100d247227 */ /* 0x000fe200078e00ff */
[----:B------:R-:W-:Y:S02]  /*3b00*/  SHF.R.U32.HI R34, RZ, R17, R34 ;  /* 0x00000011ff227219 */ /* 0x000fe40000011622 */
[----:B------:R-:W-:Y:S01]  /*3b10*/  SEL R3, R22, R35, !P0 ;  /* 0x0000002316037207 */ /* 0x000fe20004000000 */
[C---:B------:R-:W-:Y:S01]  /*3b20*/  IMAD.HI.U32 R35, R8.reuse, R7, RZ ;  /* 0x0000000708237227 */ /* 0x040fe200078e00ff */
[----:B------:R-:W-:Y:S02]  /*3b30*/  SEL R11, R19, R34, !P4 ;  /* 0x00000022130b7207 */ /* 0x000fe40006000000 */
[----:B------:R-:W-:Y:S01]  /*3b40*/  SHF.R.U32.HI R36, RZ, R17, R36 ;  /* 0x00000011ff247219 */ /* 0x000fe20000011624 */
[----:B------:R-:W-:Y:S01]  /*3b50*/  IMAD.HI.U32 R38, R3, R4, RZ ;  /* 0x0000000403267227 */ /* 0x000fe200078e00ff */
[----:B------:R-:W-:Y:S03]  /*3b60*/  SHF.R.U32.HI R35, RZ, R18, R35 ;  /* 0x00000012ff237219 */ /* 0x000fe60000011623 */
[----:B------:R-:W-:Y:S01]  /*3b70*/  IMAD.HI.U32 R34, R11, R4, RZ ;  /* 0x000000040b227227 */ /* 0x000fe200078e00ff */
[----:B------:R-:W-:Y:S02]  /*3b80*/  @P2 SHF.R.U32.HI R3, RZ, R5, R38 ;  /* 0x00000005ff032219 */ /* 0x000fe40000011626 */
[----:B------:R-:W-:Y:S02]  /*3b90*/  SEL R9, R8, R35, !P0 ;  /* 0x0000002308097207 */ /* 0x000fe40004000000 */
[----:B------:R-:W-:Y:S01]  /*3ba0*/  @P2 SHF.R.U32.HI R11, RZ, R5, R34 ;  /* 0x00000005ff0b2219 */ /* 0x000fe20000011622 */
[C---:B------:R-:W-:Y:S01]  /*3bb0*/  IMAD R10, R72.reuse, R3, RZ ;  /* 0x00000003480a7224 */ /* 0x040fe200078e02ff */
[----:B------:R-:W-:Y:S01]  /*3bc0*/  SEL R3, R13, R36, !P4 ;  /* 0x000000240d037207 */ /* 0x000fe20006000000 */
[C---:B------:R-:W-:Y:S03]  /*3bd0*/  IMAD.HI.U32 R14, R9.reuse, R4, RZ ;  /* 0x00000004090e7227 */ /* 0x040fe600078e00ff */
[----:B------:R-:W-:Y:S01]  /*3be0*/  ISETP.GE.AND P0, PT, R9, R10, PT ;  /* 0x0000000a0900720c */ /* 0x000fe20003f06270 */
[C---:B------:R-:W-:Y:S01]  /*3bf0*/  IMAD R12, R72.reuse, R11, RZ ;  /* 0x0000000b480c7224 */ /* 0x040fe200078e02ff */
[-C--:B------:R-:W-:Y:S04]  /*3c00*/  SHF.R.U32.HI R14, RZ, R5.reuse, R14 ;  /* 0x00000005ff0e7219 */ /* 0x080fe8000001160e */
[----:B------:R-:W-:Y:S02]  /*3c10*/  ISETP.GE.OR P0, PT, R3, R12, P0 ;  /* 0x0000000c0300720c */ /* 0x000fe40000706670 */
[----:B------:R-:W-:Y:S05]  /*3c20*/  SEL R15, R9, R14, !P2 ;  /* 0x0000000e090f7207 */ /* 0x000fea0005000000 */
[----:B------:R-:W-:Y:S04]  /*3c30*/  IMAD.MOV R14, RZ, RZ, -R15 ;  /* 0x000000ffff0e7224 */ /* 0x000fe800078e0a0f */
[----:B------:R-:W-:Y:S02]  /*3c40*/  IMAD R14, R72, R14, R9 ;  /* 0x0000000e480e7224 */ /* 0x000fe400078e0209 */
[C---:B------:R-:W-:Y:S05]  /*3c50*/  @!P0 IMAD.HI.U32 R10, R3.reuse, R4, RZ ;  /* 0x00000004030a8227 */ /* 0x040fea00078e00ff */
[----:B------:R-:W-:Y:S04]  /*3c60*/  @!P0 SHF.R.U32.HI R10, RZ, R5, R10 ;  /* 0x00000005ff0a8219 */ /* 0x000fe8000001160a */
[----:B------:R-:W-:Y:S01]  /*3c70*/  @!P0 SEL R0, R3, R10, !P2 ;  /* 0x0000000a03008207 */ /* 0x000fe20005000000 */
[----:B------:R-:W-:Y:S03]  /*3c80*/  IMAD.MOV R10, RZ, RZ, -R3 ;  /* 0x000000ffff0a7224 */ /* 0x000fe600078e0a03 */
[----:B------:R-:W-:Y:S01]  /*3c90*/  @!P0 IADD3 R15, PT, PT, R15, -R0, RZ ;  /* 0x800000000f0f8210 */ /* 0x000fe20007ffe0ff */
[----:B------:R-:W-:Y:S01]  /*3ca0*/  @!P0 IMAD R0, R11, R14, R0 ;  /* 0x0000000e0b008224 */ /* 0x000fe200078e0200 */
[----:B------:R-:W-:Y:S01]  /*3cb0*/  IADD3 R11, PT, PT, -R9, RZ, RZ ;  /* 0x000000ff090b7210 */ /* 0x000fe20007ffe1ff */
[----:B------:R-:W-:Y:S02]  /*3cc0*/  IMAD R13, R2, R10, R13 ;  /* 0x0000000a020d7224 */ /* 0x000fe400078e020d */
[----:B------:R-:W-:Y:S02]  /*3cd0*/  @!P0 IMAD R9, R15, R72, R3 ;  /* 0x000000480f098224 */ /* 0x000fe400078e0203 */
[----:B------:R-:W-:Y:S02]  /*3ce0*/  @!P0 IMAD.MOV.U32 R3, RZ, RZ, R0 ;  /* 0x000000ffff038224 */ /* 0x000fe400078e0000 */
[----:B------:R-:W-:Y:S02]  /*3cf0*/  IMAD R8, R6, R11, R8 ;  /* 0x0000000b06087224 */ /* 0x000fe400078e0208 */
[----:B------:R-:W-:Y:S02]  /*3d00*/  IMAD R13, R3, R2, R13 ;  /* 0x00000002030d7224 */ /* 0x000fe400078e020d */
[----:B------:R-:W-:Y:S02]  /*3d10*/  IMAD R8, R9, R6, R8 ;  /* 0x0000000609087224 */ /* 0x000fe400078e0208 */
.L_x_66:
[----:B------:R-:W-:Y:S05]  /*3d20*/  BRA.U UP1, `(.L_x_67) ;  /* 0x0000000101107547 */ /* 0x000fea000b800000 */
[----:B------:R-:W-:Y:S04]  /*3d30*/  MOV R0, UR6 ;  /* 0x0000000600007c02 */ /* 0x000fe80008000f00 */
[----:B------:R-:W-:Y:S04]  /*3d40*/  SHF.L.U32 R3, R0, 0x1f, RZ ;  /* 0x0000001f00037819 */ /* 0x000fe800000006ff */
[----:B------:R-:W2:Y:S02]  /*3d50*/  SYNCS.PHASECHK.TRANS64.TRYWAIT P0, [UR7+0x78], R3 ;  /* 0x00007803ff0075a7 */ /* 0x000ea40008001107 */
[----:B--2---:R-:W-:Y:S05]  /*3d60*/  @!P0 BRA `(.L_x_68) ;  /* 0x0000007400148947 */ /* 0x004fea0003800000 */
.L_x_67:
[----:B------:R-:W-:Y:S02]  /*3d70*/  R2UR UR35, R21 ;  /* 0x00000000152372ca */ /* 0x000fe400000e0000 */
[----:B------:R-:W-:Y:S02]  /*3d80*/  R2UR UR34, R20 ;  /* 0x00000000142272ca */ /* 0x000fe400000e0000 */
[----:B------:R-:W-:Y:S02]  /*3d90*/  ISETP.NE.U32.AND P2, PT, RZ, UR4, PT ;  /* 0x00000004ff007c0c */ /* 0x000fe4000bf45070 */
[----:B------:R-:W-:Y:S02]  /*3da0*/  SHF.L.U32 R12, R31, 0x1f, RZ ;  /* 0x0000001f1f0c7819 */ /* 0x000fe400000006ff */
[----:B------:R-:W-:Y:S05]  /*3db0*/  ISETP.NE.AND.EX P2, PT, RZ, UR5, PT, P2 ;  /* 0x00000005ff007c0c */ /* 0x000fea000bf45320 */
[----:B------:R-:W-:Y:S02]  /*3dc0*/  USHF.L.U32 UR35, UR35, 0x7, URZ ;  /* 0x0000000723237899 */ /* 0x000fe400080006ff */
[----:B------:R-:W-:Y:S01]  /*3dd0*/  USHF.L.U32 UR34, UR34, 0x8, URZ ;  /* 0x0000000822227899 */ /* 0x000fe200080006ff */
[----:B------:R-:W-:Y:S11]  /*3de0*/  BRA.U !UP3, `(.L_x_69) ;  /* 0x000000010b347547 */ /* 0x000ff6000b800000 */
[----:B------:R-:W-:Y:S01]  /*3df0*/  UPLOP3.LUT UP0, UPT, UPT, UPT, UP2, 0x80, 0x8 ;  /* 0x000000000008789c */ /* 0x000fe20003f0f020 */
[----:B--2---:R-:W-:Y:S02]  /*3e00*/  HFMA2 R0, -RZ, RZ, 0, 5.9604644775390625e-08 ;  /* 0x00000001ff007431 */ /* 0x004fe400000001ff */
[----:B------:R-:W-:Y:S03]  /*3e10*/  IMAD.MOV.U32 R155, RZ, RZ, 0x1 ;  /* 0x00000001ff9b7424 */ /* 0x000fe600078e00ff */
[----:B------:R-:W-:Y:S05]  /*3e20*/  PLOP3.LUT P0, PT, PT, PT, UP0, 0x80, 0x8 ;  /* 0x000000000008781c */ /* 0x000fea0003f0f008 */
[----:B------:R-:W2:Y:S01]  /*3e30*/  @UP0 LDCU.64 UR10, c[0x0][0x888] ;  /* 0x00011100ff0a07ac */ /* 0x000ea20008000a00 */
[----:B------:R-:W-:Y:S07]  /*3e40*/  @UP0 UIMAD UR8, UR36, UR4, URZ ;  /* 0x00000004240802a4 */ /* 0x000fee000f8e02ff */
[----:B------:R-:W-:Y:S01]  /*3e50*/  @!P0 PRMT R155, R0, 0x7610, R155 ;  /* 0x00007610009b8816 */ /* 0x000fe2000000009b */
[----:B--2---:R-:W-:Y:S03]  /*3e60*/  @UP0 UIMAD.WIDE UR10, UR8, 0x4, UR10 ;  /* 0x00000004080a08a5 */ /* 0x004fe6000f8e020a */
[----:B------:R-:W2:Y:S03]  /*3e70*/  @!UP0 LDCU UR8, c[0x0][0x880] ;  /* 0x00011000ff0887ac */ /* 0x000ea60008000800 */
[----:B------:R-:W-:Y:S01]  /*3e80*/  IMAD.U32 R10, RZ, RZ, UR10 ;  /* 0x0000000aff0a7e24 */ /* 0x000fe2000f8e00ff */
[----:B------:R-:W-:Y:S05]  /*3e90*/  MOV R11, UR11 ;  /* 0x0000000b000b7c02 */ /* 0x000fea0008000f00 */
[----:B-----5:R3:W5:Y:S02]  /*3ea0*/  @P0 LDG.E R81, desc[UR46][R10.64] ;  /* 0x0000002e0a510981 */ /* 0x020764000c1e1900 */
[----:B--23--:R-:W-:Y:S07]  /*3eb0*/  @!P0 IMAD.U32 R81, RZ, RZ, UR8 ;  /* 0x00000008ff518e24 */ /* 0x00cfee000f8e00ff */
.L_x_69:
[----:B-----5:R-:W-:Y:S01]  /*3ec0*/  @!P2 FSETP.EQ.AND P0, PT, R81, RZ, PT ;  /* 0x000000ff5100a20b */ /* 0x020fe20003f02000 */
[----:B------:R-:W-:Y:S01]  /*3ed0*/  @!UPT UIADD3 URZ, UPT, UPT, URZ, URZ, URZ ;  /* 0x000000fffffff290 */ /* 0x000fe2000fffe0ff */
[----:B------:R-:W-:Y:S11]  /*3ee0*/  @!P2 BRA `(.L_x_70) ;  /* 0x000000000014a947 */ /* 0x000ff60003800000 */
[----:B------:R-:W-:Y:S02]  /*3ef0*/  LOP3.LUT P2, RZ, R155, 0xff, RZ, 0xc0, !PT ;  /* 0x000000ff9bff7812 */ /* 0x000fe4000784c0ff */
[----:B------:R-:W-:Y:S04]  /*3f00*/  PLOP3.LUT P0, PT, PT, PT, UP0, 0x80, 0x8 ;  /* 0x000000000008781c */ /* 0x000fe80003f0f008 */
[----:B------:R-:W-:Y:S07]  /*3f10*/  PLOP3.LUT P0, PT, P0, PT, PT, 0x8, 0x80 ;  /* 0x000000000080781c */ /* 0x000fee000070e170 */
[----:B------:R-:W-:Y:S11]  /*3f20*/  @P2 FSETP.EQ.AND P0, PT, R81, RZ, PT ;  /* 0x000000ff5100220b */ /* 0x000ff60003f02000 */
[----:B------:R-:W-:Y:S02]  /*3f30*/  @!UPT UIADD3 URZ, UPT, UPT, URZ, URZ, URZ ;  /* 0x000000fffffff290 */ /* 0x000fe4000fffe0ff */
.L_x_70:
[----:B------:R-:W3:Y:S01]  /*3f40*/  SYNCS.PHASECHK.TRANS64.TRYWAIT P2, [UR7+0x50], R12 ;  /* 0x0000500cff0075a7 */ /* 0x000ee20008041107 */
[----:B------:R-:W-:Y:S04]  /*3f50*/  ELECT P4, URZ, PT ;  /* 0x0000000000ff782f */ /* 0x000fe80003880000 */
[----:B------:R-:W-:Y:S11]  /*3f60*/  PLOP3.LUT P4, PT, P0, P4, PT, 0xf2, 0x2f ;  /* 0x00000000002f781c */ /* 0x000ff60000789e72 */
[----:B------:R-:W-:Y:S02]  /*3f70*/  @!UPT UIADD3 URZ, UPT, UPT, URZ, URZ, URZ ;  /* 0x000000fffffff290 */ /* 0x000fe4000fffe0ff */
[----:B-1----:R-:W-:Y:S05]  /*3f80*/  @!P4 IADD3 R9, P0, PT, R32, 0x580, RZ ;  /* 0x000005802009c810 */ /* 0x002fea0007f1e0ff */
[----:B--2---:R-:W-:Y:S01]  /*3f90*/  @!P4 IMAD.X R0, RZ, RZ, R33, P0 ;  /* 0x000000ffff00c224 */ /* 0x004fe200000e0621 */
[----:B---3--:R-:W-:Y:S07]  /*3fa0*/  @!P2 BRA `(.L_x_71) ;  /* 0x00000070009ca947 */ /* 0x008fee0003800000 */
.L_x_152:
[----:B------:R-:W-:Y:S01]  /*3fb0*/  @!P4 R2UR UR8, R0 ;  /* 0x000000000008c2ca */ /* 0x000fe200000e0000 */
[----:B------:R-:W-:Y:S01]  /*3fc0*/  VOTEU.ALL UP1, P4 ;  /* 0x0000000000ff7886 */ /* 0x000fe20002020000 */
[----:B------:R-:W-:Y:S01]  /*3fd0*/  @!P4 R2UR UR9, R9 ;  /* 0x000000000909c2ca */ /* 0x000fe200000e0000 */
[----:B------:R-:W-:Y:S01]  /*3fe0*/  @!P4 IMAD.MOV.U32 R0, RZ, RZ, 0x4000 ;  /* 0x00004000ff00c424 */ /* 0x000fe200078e00ff */
[----:B------:R-:W-:Y:S01]  /*3ff0*/  UMOV UR10, 0x0 ;  /* 0x00000000000a7882 */ /* 0x000fe20000000000 */
[----:B------:R-:W-:Y:S01]  /*4000*/  UMOV UR11, 0x10000000 ;  /* 0x10000000000b7882 */ /* 0x000fe20000000000 */
[----:B------:R-:W-:Y:S01]  /*4010*/  @!UP1 UIADD3 UR32, UPT, UPT, UR7, 0x400, URZ ;  /* 0x0000040007209890 */ /* 0x000fe2000fffe0ff */
[----:B------:R-:W-:Y:S01]  /*4020*/  @!P4 IADD3 R9, P0, PT, R32, 0x580, RZ ;  /* 0x000005802009c810 */ /* 0x000fe20007f1e0ff */
[----:B------:R-:W-:Y:S05]  /*4030*/  VOTEU.ALL UP1, P4 ;  /* 0x0000000000ff7886 */ /* 0x000fea0002020000 */
[----:B------:R-:W-:Y:S01]  /*4040*/  IMAD.U32 R11, RZ, RZ, UR8 ;  /* 0x00000008ff0b7e24 */ /* 0x000fe2000f8e00ff */
[----:B------:R-:W-:Y:S01]  /*4050*/  UPRMT UR8, UR37, 0x654, UR33 ;  /* 0x0000065425087896 */ /* 0x000fe20008000021 */
[----:B------:R-:W-:Y:S03]  /*4060*/  IMAD.U32 R10, RZ, RZ, UR9 ;  /* 0x00000009ff0a7e24 */ /* 0x000fe6000f8e00ff */
[----:B------:R-:W-:Y:S02]  /*4070*/  @!P4 R2UR UR15, R11 ;  /* 0x000000000b0fc2ca */ /* 0x000fe400000e0000 */
[----:B------:R-:W-:Y:S11]  /*4080*/  @!P4 R2UR UR14, R10 ;  /* 0x000000000a0ec2ca */ /* 0x000ff600000e0000 */
[----:B------:R-:W-:Y:S02]  /*4090*/  @!UPT UIADD3 URZ, UPT, UPT, URZ, URZ, URZ ;  /* 0x000000fffffff290 */ /* 0x000fe4000fffe0ff */
[----:B------:R2:W-:Y:S01]  /*40a0*/  @!UP1 UTMALDG.3D [UR32], [UR14], desc[UR10] ;  /* 0x00000a200e0095b4 */ /* 0x0005e20008011000 */
[----:B------:R3:W-:Y:S01]  /*40b0*/  @!P4 SYNCS.ARRIVE.TRANS64.RED.A0TR RZ, [UR7+0x30], R0 ;  /* 0x00003000ffffc9a7 */ /* 0x0007e20008300407 */
[----:B------:R-:W-:Y:S01]  /*40c0*/  SYNCS.ARRIVE.TRANS64.RED.A1T0 RZ, [UR8], RZ ;  /* 0x000000ffffff79a7 */ /* 0x000fe20008100408 */
[----:B---3--:R-:W-:Y:S01]  /*40d0*/  @!P4 IMAD.X R0, RZ, RZ, R33, P0 ;  /* 0x000000ffff00c224 */ /* 0x008fe200000e0621 */
[----:B------:R-:W3:Y:S02]  /*40e0*/  SYNCS.PHASECHK.TRANS64.TRYWAIT P2, [UR7+0x58], R12 ;  /* 0x0000580cff0075a7 */ /* 0x000ee40008041107 */
[----:B--23--:R-:W-:Y:S05]  /*40f0*/  @!P2 BRA `(.L_x_72) ;  /* 0x000000700060a947 */ /* 0x00cfea0003800000 */
.L_x_154:
        /* <DEDUP_REMOVED lines=8> */
[----:B------:R-:W-:Y:S01]  /*4180*/  @!UP1 UIADD3 UR24, UPT, UPT, UR7, 0x4400, URZ ;  /* 0x0000440007189890 */ /* 0x000fe2000fffe0ff */
[----:B------:R-:W-:Y:S01]  /*4190*/  VOTEU.ALL UP1, P4 ;  /* 0x0000000000ff7886 */ /* 0x000fe20002020000 */
[----:B------:R-:W-:Y:S01]  /*41a0*/  UMOV UR27, UR35 ;  /* 0x00000023001b7c82 */ /* 0x000fe20008000000 */
[----:B------:R-:W-:Y:S02]  /*41b0*/  UMOV UR28, UR36 ;  /* 0x00000024001c7c82 */ /* 0x000fe40008000000 */
[----:B------:R-:W-:Y:S01]  /*41c0*/  IMAD.U32 R11, RZ, RZ, UR8 ;  /* 0x00000008ff0b7e24 */ /* 0x000fe2000f8e00ff */
[----:B------:R-:W-:Y:S01]  /*41d0*/  UPRMT UR8, UR37, 0x654, UR25 ;  /* 0x0000065425087896 */ /* 0x000fe20008000019 */
[----:B------:R-:W-:Y:S02]  /*41e0*/  IMAD.U32 R10, RZ, RZ, UR9 ;  /* 0x00000009ff0a7e24 */ /* 0x000fe4000f8e00ff */
[----:B------:R-:W-:Y:S01]  /*41f0*/  @!P4 IMAD.X R20, RZ, RZ, R33, P0 ;  /* 0x000000ffff14c224 */ /* 0x000fe200000e0621 */
[----:B------:R-:W-:Y:S02]  /*4200*/  @!P4 R2UR UR15, R11 ;  /* 0x000000000b0fc2ca */ /* 0x000fe400000e0000 */
[----:B------:R-:W-:Y:S11]  /*4210*/  @!P4 R2UR UR14, R10 ;  /* 0x000000000a0ec2ca */ /* 0x000ff600000e0000 */
[----:B------:R-:W-:Y:S02]  /*4220*/  @!UPT UIADD3 URZ, UPT, UPT, URZ, URZ, URZ ;  /* 0x000000fffffff290 */ /* 0x000fe4000fffe0ff */
[----:B------:R2:W-:Y:S01]  /*4230*/  @!UP1 UTMALDG.3D [UR24], [UR14], desc[UR10] ;  /* 0x00000a180e0095b4 */ /* 0x0005e20008011000 */
[----:B------:R2:W-:Y:S01]  /*4240*/  @!P4 SYNCS.ARRIVE.TRANS64.RED.A0TR RZ, [UR7+0x38], R0 ;  /* 0x00003800ffffc9a7 */ /* 0x0005e20008300407 */
[----:B------:R-:W-:Y:S01]  /*4250*/  SYNCS.ARRIVE.TRANS64.RED.A1T0 RZ, [UR8], RZ ;  /* 0x000000ffffff79a7 */ /* 0x000fe20008100408 */
[----:B------:R-:W3:Y:S02]  /*4260*/  SYNCS.PHASECHK.TRANS64.TRYWAIT P2, [UR7+0x60], R12 ;  /* 0x0000600cff0075a7 */ /* 0x000ee40008041107 */
[----:B--23--:R-:W-:Y:S05]  /*4270*/  @!P2 BRA `(.L_x_73) ;  /* 0x000000700018a947 */ /* 0x00cfea0003800000 */
.L_x_156:
[----:B------:R-:W2:Y:S01]  /*4280*/  LDC.64 R14, c[0x0][0xb10] ;  /* 0x0002c400ff0e7b82 */ /* 0x000ea20000000a00 */
[----:B------:R-:W-:Y:S01]  /*4290*/  @!P4 R2UR UR8, R20 ;  /* 0x000000001408c2ca */ /* 0x000fe200000e0000 */
[----:B------:R-:W-:Y:S01]  /*42a0*/  VOTEU.ALL UP1, P4 ;  /* 0x0000000000ff7886 */ /* 0x000fe20002020000 */
[----:B------:R-:W-:Y:S01]  /*42b0*/  @!P4 R2UR UR9, R21 ;  /* 0x000000001509c2ca */ /* 0x000fe200000e0000 */
[----:B------:R-:W-:Y:S01]  /*42c0*/  UMOV UR10, 0x0 ;  /* 0x00000000000a7882 */ /* 0x000fe20000000000 */
[----:B------:R-:W-:Y:S03]  /*42d0*/  UMOV UR11, 0x10000000 ;  /* 0x10000000000b7882 */ /* 0x000fe60000000000 */
[----:B------:R-:W3:Y:S01]  /*42e0*/  LDC.64 R10, c[0x0][0xb18] ;  /* 0x0002c600ff0a7b82 */ /* 0x000ee20000000a00 */
[----:B------:R-:W-:Y:S01]  /*42f0*/  @!UP1 UIADD3 UR18, UPT, UPT, UR34, 0x80, URZ ;  /* 0x0000008022129890 */ /* 0x000fe2000fffe0ff */
[----:B------:R-:W-:Y:S01]  /*4300*/  @P3 SHF.R.U32.HI R28, RZ, 0x10, R25 ;  /* 0x00000010ff1c3819 */ /* 0x000fe20000011619 */
[----:B------:R-:W-:Y:S01]  /*4310*/  @!UP1 UIADD3 UR16, UPT, UPT, UR7, 0x8400, URZ ;  /* 0x0000840007109890 */ /* 0x000fe2000fffe0ff */
[----:B------:R-:W-:Y:S01]  /*4320*/  VIADD R30, R30, 0x1 ;  /* 0x000000011e1e7836 */ /* 0x000fe20000000000 */
[----:B------:R-:W-:Y:S03]  /*4330*/  VOTEU.ALL UP1, P4 ;  /* 0x0000000000ff7886 */ /* 0x000fe60002020000 */
[----:B------:R-:W5:Y:S01]  /*4340*/  @!P1 LDC R0, c[0x0][0xb20] ;  /* 0x0002c800ff009b82 */ /* 0x000f620000000800 */
[----:B------:R-:W-:Y:S01]  /*4350*/  UMOV UR19, UR35 ;  /* 0x0000002300137c82 */ /* 0x000fe20008000000 */
[----:B------:R-:W-:Y:S01]  /*4360*/  IMAD.U32 R21, RZ, RZ, UR8 ;  /* 0x00000008ff157e24 */ /* 0x000fe2000f8e00ff */
[----:B------:R-:W-:Y:S05]  /*4370*/  UMOV UR20, UR36 ;  /* 0x0000002400147c82 */ /* 0x000fea0008000000 */
[----:B-1----:R-:W1:Y:S01]  /*4380*/  @!P1 LDC R3, c[0x0][0xb0c] ;  /* 0x0002c300ff039b82 */ /* 0x002e620000000800 */
[----:B------:R-:W-:Y:S01]  /*4390*/  IMAD.U32 R20, RZ, RZ, UR9 ;  /* 0x00000009ff147e24 */ /* 0x000fe2000f8e00ff */
[----:B------:R-:W-:Y:S01]  /*43a0*/  UPRMT UR8, UR37, 0x654, UR17 ;  /* 0x0000065425087896 */ /* 0x000fe20008000011 */
[----:B------:R-:W-:Y:S03]  /*43b0*/  @!P4 R2UR UR15, R21 ;  /* 0x00000000150fc2ca */ /* 0x000fe600000e0000 */
[----:B------:R-:W-:Y:S01]  /*43c0*/  @!P4 R2UR UR14, R20 ;  /* 0x00000000140ec2ca */ /* 0x000fe200000e0000 */
[----:B------:R-:W-:Y:S11]  /*43d0*/  @!P4 IMAD.MOV.U32 R20, RZ, RZ, 0x4000 ;  /* 0x00004000ff14c424 */ /* 0x000ff600078e00ff */
[----:B------:R-:W-:Y:S01]  /*43e0*/  @!UPT UIADD3 URZ, UPT, UPT, URZ, URZ, URZ ;  /* 0x000000fffffff290 */ /* 0x000fe2000fffe0ff */
[----:B------:R1:W-:Y:S01]  /*43f0*/  @!UP1 UTMALDG.3D [UR16], [UR14], desc[UR10] ;  /* 0x00000a100e0095b4 */ /* 0x0003e20008011000 */
[----:B------:R1:W-:Y:S02]  /*4400*/  @!P4 SYNCS.ARRIVE.TRANS64.RED.A0TR RZ, [UR7+0x40], R20 ;  /* 0x00004014ffffc9a7 */ /* 0x0003e40008300407 */
[----:B-1----:R-:W-:Y:S01]  /*4410*/  @!P1 ISETP.NE.AND P2, PT, R3, 0x1, PT ;  /* 0x000000010300980c */ /* 0x002fe20003f45270 */
[C---:B--2---:R-:W-:Y:S01]  /*4420*/  @!P1 IMAD.HI.U32 R14, R13.reuse, R14, RZ ;  /* 0x0000000e0d0e9227 */ /* 0x044fe200078e00ff */
[----:B---3--:R-:W-:Y:S03]  /*4430*/  @!P1 ISETP.NE.AND P0, PT, R10, 0x1, PT ;  /* 0x000000010a00980c */ /* 0x008fe60003f05270 */
[C---:B------:R-:W-:Y:S01]  /*4440*/  @!P1 IMAD.HI.U32 R11, R8.reuse, R11, RZ ;  /* 0x0000000b080b9227 */ /* 0x040fe200078e00ff */
[----:B------:R-:W-:Y:S04]  /*4450*/  @!P1 SHF.R.U32.HI R14, RZ, R15, R14 ;  /* 0x0000000fff0e9219 */ /* 0x000fe8000001160e */
[----:B-----5:R-:W-:Y:S01]  /*4460*/  @!P1 SHF.R.U32.HI R9, RZ, R0, R11 ;  /* 0x00000000ff099219 */ /* 0x020fe2000001160b */
[----:B------:R-:W-:Y:S01]  /*4470*/  SYNCS.ARRIVE.TRANS64.RED.A1T0 RZ, [UR8], RZ ;  /* 0x000000ffffff79a7 */ /* 0x000fe20008100408 */
[----:B------:R-:W-:Y:S02]  /*4480*/  @!P1 SEL R14, R13, R14, !P2 ;  /* 0x0000000e0d0e9207 */ /* 0x000fe40005000000 */
[----:B------:R-:W-:Y:S01]  /*4490*/  @!P1 SEL R9, R8, R9, !P0 ;  /* 0x0000000908099207 */ /* 0x000fe20004000000 */
[----:B------:R-:W1:Y:S04]  /*44a0*/  SYNCS.PHASECHK.TRANS64.TRYWAIT P5, [UR7+0x68], R12 ;  /* 0x0000680cff0075a7 */ /* 0x000e6800080a1107 */
[----:B------:R-:W-:Y:S02]  /*44b0*/  @!P1 IMAD.IADD R0, R9, 0x1, -R14 ;  /* 0x0000000109009824 */ /* 0x000fe400078e0a0e */
[----:B------:R-:W-:Y:S02]  /*44c0*/  @!P1 IMAD.IADD R9, R14, 0x1, -R9 ;  /* 0x000000010e099824 */ /* 0x000fe400078e0a09 */
[----:B------:R-:W-:Y:S02]  /*44d0*/  @!P1 IMAD R13, R0, R3, R13 ;  /* 0x00000003000d9224 */ /* 0x000fe400078e020d */
[----:B------:R-:W-:Y:S01]  /*44e0*/  @!P1 IMAD R8, R9, R10, R8 ;  /* 0x0000000a09089224 */ /* 0x000fe200078e0208 */
[----:B-1----:R-:W-:Y:S06]  /*44f0*/  @!P5 BRA `(.L_x_74) ;  /* 0x0000006c0090d947 */ /* 0x002fec0003800000 */
.L_x_158:
[----:B-1----:R-:W-:Y:S01]  /*4500*/  @!P4 IADD3 R3, P0, PT, R32, 0x580, RZ ;  /* 0x000005802003c810 */ /* 0x002fe20007f1e0ff */
[----:B------:R-:W-:Y:S01]  /*4510*/  VOTEU.ALL UP1, P4 ;  /* 0x0000000000ff7886 */ /* 0x000fe20002020000 */
[----:B------:R-:W-:Y:S01]  /*4520*/  UMOV UR18, 0x0 ;  /* 0x0000000000127882 */ /* 0x000fe20000000000 */
[----:B------:R-:W-:Y:S01]  /*4530*/  UMOV UR19, 0x10000000 ;  /* 0x1000000000137882 */ /* 0x000fe20000000000 */
[----:B------:R-:W-:Y:S01]  /*4540*/  @!P4 R2UR UR9, R3 ;  /* 0x000000000309c2ca */ /* 0x000fe200000e0000 */
[----:B------:R-:W-:Y:S01]  /*4550*/  @!P4 IMAD.X R0, RZ, RZ, R33, P0 ;  /* 0x000000ffff00c224 */ /* 0x000fe200000e0621 */
[----:B------:R-:W-:Y:S01]  /*4560*/  @!UP1 UIADD3 UR10, UPT, UPT, UR34, 0xc0, URZ ;  /* 0x000000c0220a9890 */ /* 0x000fe2000fffe0ff */
[----:B------:R-:W-:Y:S01]  /*4570*/  ISETP.NE.AND P0, PT, R30, 0x2, PT ;  /* 0x000000021e00780c */ /* 0x000fe20003f05270 */
[----:B------:R-:W-:Y:S01]  /*4580*/  UMOV UR11, UR35 ;  /* 0x00000023000b7c82 */ /* 0x000fe20008000000 */
[----:B------:R-:W-:Y:S01]  /*4590*/  UMOV UR12, UR36 ;  /* 0x00000024000c7c82 */ /* 0x000fe20008000000 */
[----:B------:R-:W-:Y:S01]  /*45a0*/  @!P4 R2UR UR8, R0 ;  /* 0x000000000008c2ca */ /* 0x000fe200000e0000 */
[----:B------:R-:W-:Y:S01]  /*45b0*/  IMAD.IADD R20, R8, 0x1, R154 ;  /* 0x0000000108147824 */ /* 0x000fe200078e029a */
[----:B------:R-:W-:Y:S01]  /*45c0*/  @P3 R2UR UR36, R28 ;  /* 0x000000001c2432ca */ /* 0x000fe200000e0000 */
[----:B------:R-:W-:Y:S01]  /*45d0*/  IMAD.IADD R21, R13, 0x1, R156 ;  /* 0x000000010d157824 */ /* 0x000fe200078e029c */
[----:B------:R-:W-:Y:S02]  /*45e0*/  SEL R0, RZ, 0x1, P0 ;  /* 0x00000001ff007807 */ /* 0x000fe40000000000 */
[----:B------:R-:W-:Y:S01]  /*45f0*/  LOP3.LUT R31, R31, 0x1, RZ, 0x3c, !PT ;  /* 0x000000011f1f7812 */ /* 0x000fe200078e3cff */
[----:B------:R-:W-:Y:S01]  /*4600*/  IMAD.U32 R10, RZ, RZ, UR9 ;  /* 0x00000009ff0a7e24 */ /* 0x000fe2000f8e00ff */
[----:B------:R-:W-:Y:S01]  /*4610*/  @!UP1 UIADD3 UR9, UPT, UPT, UR7, 0x48, URZ ;  /* 0x0000004807099890 */ /* 0x000fe2000fffe0ff */
[----:B------:R-:W-:Y:S02]  /*4620*/  LOP3.LUT R29, R29, R0, RZ, 0x3c, !PT ;  /* 0x000000001d1d7212 */ /* 0x000fe400078e3cff */
[----:B------:R-:W-:Y:S02]  /*4630*/  SEL R30, R30, RZ, P0 ;  /* 0x000000ff1e1e7207 */ /* 0x000fe40000000000 */
[----:B------:R-:W-:Y:S01]  /*4640*/  IMAD.U32 R11, RZ, RZ, UR8 ;  /* 0x00000008ff0b7e24 */ /* 0x000fe2000f8e00ff */
[----:B------:R-:W-:Y:S01]  /*4650*/  @!P4 R2UR UR14, R10 ;  /* 0x000000000a0ec2ca */ /* 0x000fe200000e0000 */
[----:B------:R-:W-:Y:S01]  /*4660*/  @!UP1 UIADD3 UR8, UPT, UPT, UR7, 0xc400, URZ ;  /* 0x0000c40007089890 */ /* 0x000fe2000fffe0ff */
[----:B------:R-:W-:Y:S02]  /*4670*/  VOTEU.ALL UP1, P4 ;  /* 0x0000000000ff7886 */ /* 0x000fe40002020000 */
[----:B------:R-:W-:Y:S11]  /*4680*/  @!P4 R2UR UR15, R11 ;  /* 0x000000000b0fc2ca */ /* 0x000ff600000e0000 */
[----:B------:R-:W-:Y:S02]  /*4690*/  @!UPT UIADD3 URZ, UPT, UPT, URZ, URZ, URZ ;  /* 0x000000fffffff290 */ /* 0x000fe4000fffe0ff */
[----:B------:R2:W-:Y:S01]  /*46a0*/  @!UP1 UTMALDG.3D [UR8], [UR14], desc[UR18] ;  /* 0x000012080e0095b4 */ /* 0x0005e20008011000 */
[----:B------:R2:W-:Y:S01]  /*46b0*/  @!P4 SYNCS.ARRIVE.TRANS64.RED.A0TR RZ, [UR7+0x48], R23 ;  /* 0x00004817ffffc9a7 */ /* 0x0005e20008300407 */
[----:B------:R-:W-:Y:S01]  /*46c0*/  UPLOP3.LUT UP1, UPT, UPT, UPT, UPT, 0x80, 0x8 ;  /* 0x000000000008789c */ /* 0x000fe20003f2f070 */
[----:B------:R-:W-:Y:S01]  /*46d0*/  SYNCS.ARRIVE.TRANS64.RED.A1T0 RZ, [UR13], RZ ;  /* 0x000000ffffff79a7 */ /* 0x000fe2000810040d */
[----:B------:R-:W-:Y:S09]  /*46e0*/  @P3 BRA `(.L_x_75) ;  /* 0xfffffff000943947 */ /* 0x000ff2000383ffff */
[----:B------:R-:W-:-:S04]  /*46f0*/  SHF.L.U32 R3, R31, 0x1f, RZ ;  /* 0x0000001f1f037819 */ /* 0x000fc800000006ff */
[----:B------:R-:W1:Y:S02]  /*4700*/  SYNCS.PHASECHK.TRANS64.TRYWAIT P0, [UR7+0x50], R3 ;  /* 0x00005003ff0075a7 */ /* 0x000e640008001107 */
[----:B-1----:R-:W-:Y:S05]  /*4710*/  @!P0 BRA `(.L_x_76) ;  /* 0x0000006c00208947 */ /* 0x002fea0003800000 */
.L_x_160:
[----:B------:R-:W3:Y:S02]  /*4720*/  SYNCS.PHASECHK.TRANS64.TRYWAIT P0, [UR7+0x58], R3 ;  /* 0x00005803ff0075a7 */ /* 0x000ee40008001107 */
[----:B---3--:R-:W-:Y:S05]  /*4730*/  @!P0 BRA `(.L_x_77) ;  /* 0x0000006c00308947 */ /* 0x008fea0003800000 */
.L_x_162:
[----:B------:R-:W3:Y:S02]  /*4740*/  SYNCS.PHASECHK.TRANS64.TRYWAIT P0, [UR7+0x60], R3 ;  /* 0x00006003ff0075a7 */ /* 0x000ee40008001107 */
[----:B---3--:R-:W-:Y:S05]  /*4750*/  @!P0 BRA `(.L_x_78) ;  /* 0x0000006c00408947 */ /* 0x008fea0003800000 */
.L_x_164:
[----:B-1----:R-:W-:-:S07]  /*4760*/  MOV R0, UR7 ;  /* 0x0000000700007c02 */ /* 0x002fce0008000f00 */
.L_x_79:
[----:B-1----:R-:W-:-:S04]  /*4770*/  SHF.L.U32 R3, R31, 0x1f, RZ ;  /* 0x0000001f1f037819 */ /* 0x002fc800000006ff */
[----:B------:R1:W3:Y:S03]  /*4780*/  SYNCS.PHASECHK.TRANS64.TRYWAIT P0, [R0+URZ+0x68], R3 ;  /* 0x00006803000075a7 */ /* 0x0002e600080011ff */
[----:B---3--:R-:W-:Y:S05]  /*4790*/  @!P0 NANOSLEEP.SYNCS 0x989680 ;  /* 0x009896800000895d */ /* 0x008fea0003900000 */
[----:B------:R-:W3:Y:S02]  /*47a0*/  @!P0 SYNCS.PHASECHK.TRANS64 P0, [R0+URZ+0x68], R3 ;  /* 0x00006803000085a7 */ /* 0x000ee400080010ff */
[----:B--23--:R-:W-:Y:S05]  /*47b0*/  @P0 EXIT ;  /* 0x000000000000094d */ /* 0x00cfea0003800000 */
[----:B------:R-:W-:Y:S05]  /*47c0*/  BRA `(.L_x_79) ;  /* 0xfffffffc00e87947 */ /* 0x000fea000383ffff */
.L_x_64:
[----:B------:R-:W-:-:S06]  /*47d0*/  UISETP.GE.AND UP1, UPT, UR8, 0x4, UPT ;  /* 0x000000040800788c */ /* 0x000fcc000bf26270 */
[----:B------:R-:W-:-:S13]  /*47e0*/  PLOP3.LUT P0, PT, PT, PT, UP1, 0x80, 0x8 ;  /* 0x000000000008781c */ /* 0x000fda0003f0f018 */
[----:B------:R-:W-:Y:S05]  /*47f0*/  @!P0 EXIT ;  /* 0x000000000000894d */ /* 0x000fea0003800000 */
[----:B------:R-:W-:Y:S01]  /*4800*/  BAR.SYNC.DEFER_BLOCKING 0x6, 0xa0 ;  /* 0x0182800000007b1d */ /* 0x000fe20000010000 */
[C---:B------:R-:W-:Y:S01]  /*4810*/  IMAD.SHL.U32 R3, R170.reuse, 0x40, RZ ;  /* 0x00000040aa037824 */ /* 0x040fe200078e00ff */
[C---:B------:R-:W-:Y:S01]  /*4820*/  LOP3.LUT R161, R170.reuse, 0x1, RZ, 0xc0, !PT ;  /* 0x00000001aaa17812 */ /* 0x040fe200078ec0ff */
[C---:B------:R-:W-:Y:S02]  /*4830*/  IMAD.U32 R79, R170.reuse, 0x10000, RZ ;  /* 0x00010000aa4f7824 */ /* 0x040fe400078e00ff */
[----:B------:R-:W-:Y:S02]  /*4840*/  HFMA2 R167, -RZ, RZ, 0, 5.9604644775390625e-08 ;  /* 0x00000001ffa77431 */ /* 0x000fe400000001ff */
[C---:B------:R-:W-:Y:S01]  /*4850*/  IMAD.SHL.U32 R160, R170.reuse, 0x8, RZ ;  /* 0x00000008aaa07824 */ /* 0x040fe200078e00ff */
[----:B------:R-:W-:Y:S01]  /*4860*/  UMOV UR48, 0x400 ;  /* 0x0000040000307882 */ /* 0x000fe20000000000 */
[----:B------:R-:W1:Y:S01]  /*4870*/  LDC R159, c[0x0][0x370] ;  /* 0x0000dc00ff9f7b82 */ /* 0x000e620000000800 */
[----:B------:R-:W-:Y:S01]  /*4880*/  ULEA UR48, UR37, UR48, 0x18 ;  /* 0x0000003025307291 */ /* 0x000fe2000f8ec0ff */
[----:B------:R-:W-:Y:S01]  /*4890*/  ISETP.NE.U32.AND P0, PT, R161, 0x1, PT ;  /* 0x00000001a100780c */ /* 0x000fe20003f05070 */
[----:B------:R-:W-:Y:S01]  /*48a0*/  IMAD.MOV.U32 R169, RZ, RZ, 0x2 ;  /* 0x00000002ffa97424 */ /* 0x000fe200078e00ff */
[----:B------:R-:W-:Y:S01]  /*48b0*/  LOP3.LUT R5, R3, 0x1c0, RZ, 0xc0, !PT ;  /* 0x000001c003057812 */ /* 0x000fe200078ec0ff */
[----:B------:R-:W-:Y:S01]  /*48c0*/  UIADD3 UR4, UPT, UPT, UR48, 0x400, URZ ;  /* 0x0000040030047890 */ /* 0x000fe2000fffe0ff */
[----:B------:R-:W-:Y:S01]  /*48d0*/  LOP3.LUT R79, R79, 0x600000, RZ, 0xc0, !PT ;  /* 0x006000004f4f7812 */ /* 0x000fe200078ec0ff */
[----:B------:R-:W-:Y:S01]  /*48e0*/  IMAD.MOV.U32 R168, RZ, RZ, 0x4 ;  /* 0x00000004ffa87424 */ /* 0x000fe200078e00ff */
[----:B------:R-:W2:Y:S01]  /*48f0*/  LDC R74, c[0x0][0xb0c] ;  /* 0x0002c300ff4a7b82 */ /* 0x000ea20000000800 */
[----:B------:R-:W-:Y:S01]  /*4900*/  R2P PR, R170, 0x6 ;  /* 0x00000006aa007804 */ /* 0x000fe20000000000 */
[----:B------:R-:W-:Y:S01]  /*4910*/  IMAD.MOV.U32 R76, RZ, RZ, RZ ;  /* 0x000000ffff4c7224 */ /* 0x000fe200078e00ff */
[----:B------:R-:W-:Y:S01]  /*4920*/  LOP3.LUT R160, R5, 0x38, R160, 0xf8, !PT ;  /* 0x0000003805a07812 */ /* 0x000fe200078ef8a0 */
[----:B------:R-:W-:Y:S01]  /*4930*/  IMAD.MOV.U32 R166, RZ, RZ, RZ ;  /* 0x000000ffffa67224 */ /* 0x000fe200078e00ff */
[----:B------:R-:W-:Y:S01]  /*4940*/  P2R R2, PR, RZ, 0x1 ;  /* 0x00000001ff027803 */ /* 0x000fe20000000000 */
[----:B------:R-:W-:Y:S01]  /*4950*/  IMAD.MOV.U32 R173, RZ, RZ, RZ ;  /* 0x000000ffffad7224 */ /* 0x000fe200078e00ff */
[----:B------:R-:W-:Y:S01]  /*4960*/  LOP3.LUT R160, R160, 0x1e00, R3, 0xf8, !PT ;  /* 0x00001e00a0a07812 */ /* 0x000fe200078ef803 */
[----:B------:R-:W4:Y:S01]  /*4970*/  LDC R157, c[0x0][0xb20] ;  /* 0x0002c800ff9d7b82 */ /* 0x000f220000000800 */
[----:B------:R-:W3:Y:S01]  /*4980*/  LDS R0, [UR48+0x110] ;  /* 0x00011030ff007984 */ /* 0x000ee20008000800 */
[----:B------:R-:W-:Y:S01]  /*4990*/  LOP3.LUT R170, R170, 0x60, RZ, 0xc0, !PT ;  /* 0x00000060aaaa7812 */ /* 0x000fe200078ec0ff */
[----:B------:R-:W-:Y:S01]  /*49a0*/  IMAD.U32 R163, RZ, RZ, UR4 ;  /* 0x00000004ffa37e24 */ /* 0x000fe2000f8e00ff */
[----:B------:R-:W-:Y:S01]  /*49b0*/  MOV R165, RZ ;  /* 0x000000ff00a57202 */ /* 0x000fe20000000f00 */
[----:B------:R-:W1:Y:S01]  /*49c0*/  LDCU.64 UR52, c[0x0][0x348] ;  /* 0x00006900ff3477ac */ /* 0x000e620008000a00 */
[----:B------:R-:W-:-:S02]  /*49d0*/  SEL R169, R169, 0xfffffffe, !P1 ;  /* 0xfffffffea9a97807 */ /* 0x000fc40004800000 */
[----:B------:R-:W1:Y:S01]  /*49e0*/  LDC R73, c[0x0][0xb30] ;  /* 0x0002cc00ff497b82 */ /* 0x000e620000000800 */
[----:B------:R-:W-:Y:S01]  /*49f0*/  SEL R168, R168, 0xfffffffc, !P2 ;  /* 0xfffffffca8a87807 */ /* 0x000fe20005000000 */
[----:B------:R-:W1:Y:S01]  /*4a00*/  LDCU.64 UR38, c[0x0][0x888] ;  /* 0x00011100ff2677ac */ /* 0x000e620008000a00 */
[----:B------:R-:W1:Y:S05]  /*4a10*/  LDCU.64 UR44, c[0x0][0x890] ;  /* 0x00011200ff2c77ac */ /* 0x000e6a0008000a00 */
[----:B------:R-:W1:Y:S01]  /*4a20*/  LDC.64 R152, c[0x0][0xb10] ;  /* 0x0002c400ff987b82 */ /* 0x000e620000000a00 */
[----:B------:R-:W-:Y:S01]  /*4a30*/  UMOV UR49, URZ ;  /* 0x000000ff00317c82 */ /* 0x000fe20008000000 */
[----:B------:R-:W-:-:S06]  /*4a40*/  UMOV UR51, URZ ;  /* 0x000000ff00337c82 */ /* 0x000fcc0008000000 */
[----:B------:R-:W1:Y:S08]  /*4a50*/  LDC.64 R70, c[0x0][0xb18] ;  /* 0x0002c600ff467b82 */ /* 0x000e700000000a00 */
[----:B------:R-:W1:Y:S08]  /*4a60*/  LDC.64 R68, c[0x0][0xb28] ;  /* 0x0002ca00ff447b82 */ /* 0x000e700000000a00 */
[----:B------:R-:W1:Y:S01]  /*4a70*/  LDC.64 R150, c[0x0][0x8b0] ;  /* 0x00022c00ff967b82 */ /* 0x000e620000000a00 */
[----:B---3--:R-:W-:-:S07]  /*4a80*/  IMAD.IADD R79, R0, 0x1, R79 ;  /* 0x00000001004f7824 */ /* 0x008fce00078e024f */
[----:B------:R-:W3:Y:S08]  /*4a90*/  LDC.64 R148, c[0x0][0x8a8] ;  /* 0x00022a00ff947b82 */ /* 0x000ef00000000a00 */
[----:B--2-4-:R-:W1:Y:S02]  /*4aa0*/  LDC R158, c[0x0][0x374] ;  /* 0x0000dd00ff9e7b82 */ /* 0x014e640000000800 */
.L_x_123:
[----:B------:R-:W-:Y:S02]  /*4ab0*/  LEA R0, R173, UR48, 0x3 ;  /* 0x00000030ad007c11 */ /* 0x000fe4000f8e18ff */
[----:B------:R-:W-:Y:S02]  /*4ac0*/  SHF.L.U32 R3, R165, 0x1f, RZ ;  /* 0x0000001fa5037819 */ /* 0x000fe400000006ff */
[----:B-1----:R-:W-:Y:S02]  /*4ad0*/  LEA R16, R173, UR48, 0x4 ;  /* 0x00000030ad107c11 */ /* 0x002fe4000f8e20ff */
[----:B------:R-:W2:Y:S02]  /*4ae0*/  SYNCS.PHASECHK.TRANS64.TRYWAIT P0, [R0+URZ+0x80], R3 ;  /* 0x00008003000075a7 */ /* 0x000ea400080011ff */
[----:B--2---:R-:W-:Y:S05]  /*4af0*/  @!P0 BRA `(.L_x_80) ;  /* 0x0000006800708947 */ /* 0x004fea0003800000 */
.L_x_165:
[----:B------:R-:W4:Y:S01]  /*4b00*/  LDC.64 R12, c[0x0][0xb10] ;  /* 0x0002c400ff0c7b82 */ /* 0x000f220000000a00 */
[----:B------:R-:W3:Y:S01]  /*4b10*/  LDS.128 R16, [R16+0xf0] ;  /* 0x0000f00010107984 */ /* 0x000ee20000000c00 */
[----:B-1----:R-:W-:Y:S01]  /*4b20*/  ISETP.NE.AND P1, PT, R73, 0x1, PT ;  /* 0x000000014900780c */ /* 0x002fe20003f25270 */
[----:B--2---:R-:W-:Y:S01]  /*4b30*/  VIADD R0, R0, 0x90 ;  /* 0x0000009000007836 */ /* 0x004fe20000000000 */
[----:B------:R-:W-:Y:S04]  /*4b40*/  ISETP.GE.AND P0, PT, R72, 0x1, PT ;  /* 0x000000014800780c */ /* 0x000fe80003f06270 */
[----:B------:R-:W1:Y:S01]  /*4b50*/  LDC.64 R10, c[0x0][0xb18] ;  /* 0x0002c600ff0a7b82 */ /* 0x000e620000000a00 */
[----:B------:R-:W-:Y:S01]  /*4b60*/  PRMT R0, RZ, 0x654, R0 ;  /* 0x00000654ff007816 */ /* 0x000fe20000000000 */
[----:B------:R-:W-:Y:S01]  /*4b70*/  @!PT LDS RZ, [RZ] ;  /* 0x00000000fffff984 */ /* 0x000fe20000000800 */
[----:B------:R-:W-:Y:S01]  /*4b80*/  @!PT LDS RZ, [RZ] ;  /* 0x00000000fffff984 */ /* 0x000fe20000000800 */
[----:B------:R-:W-:Y:S01]  /*4b90*/  @!PT LDS RZ, [RZ] ;  /* 0x00000000fffff984 */ /* 0x000fe20000000800 */
[----:B------:R-:W-:Y:S01]  /*4ba0*/  @!PT LDS RZ, [RZ] ;  /* 0x00000000fffff984 */ /* 0x000fe20000000800 */
[----:B------:R2:W-:Y:S06]  /*4bb0*/  MEMBAR.ALL.CTA ;  /* 0x0000000000007992 */ /* 0x0005ec0000008000 */
[----:B--2---:R-:W2:Y:S01]  /*4bc0*/  FENCE.VIEW.ASYNC.S ;  /* 0x00000000000073c6 */ /* 0x004ea20000000000 */
[----:B------:R-:W1:Y:S08]  /*4bd0*/  @!P1 LDC R14, c[0x0][0xb20] ;  /* 0x0002c800ff0e9b82 */ /* 0x000e700000000800 */
[----:B------:R-:W1:Y:S01]  /*4be0*/  @!P1 LDC R9, c[0x0][0xb0c] ;  /* 0x0002c300ff099b82 */ /* 0x000e620000000800 */
[----:B--2---:R2:W-:Y:S01]  /*4bf0*/  SYNCS.ARRIVE.TRANS64.RED.A1T0 RZ, [R0+URZ], RZ ;  /* 0x000000ff00ff79a7 */ /* 0x0045e200081004ff */
[----:B---3--:R-:W-:Y:S04]  /*4c00*/  LOP3.LUT P4, RZ, R18, 0x1, RZ, 0xc0, !PT ;  /* 0x0000000112ff7812 */ /* 0x008fe8000788c0ff */
[----:B------:R-:W-:Y:S09]  /*4c10*/  P2R R171, PR, RZ, 0x10 ;  /* 0x00000010ffab7803 */ /* 0x000ff20000000000 */
[----:B------:R-:W-:Y:S02]  /*4c20*/  @P4 MOV R77, R16 ;  /* 0x00000010004d4202 */ /* 0x000fe40000000f00 */
[----:B------:R-:W-:Y:S01]  /*4c30*/  @P4 LOP3.LUT R75, R17, 0xffff, RZ, 0xc0, !PT ;  /* 0x0000ffff114b4812 */ /* 0x000fe200078ec0ff */
[----:B--2-4-:R-:W-:Y:S06]  /*4c40*/  @!P0 BRA `(.L_x_81) ;  /* 0x0000000000a48947 */ /* 0x014fec0003800000 */
[----:B------:R-:W-:Y:S01]  /*4c50*/  IMAD.HI.U32 R24, R158, R71, RZ ;  /* 0x000000479e187227 */ /* 0x000fe200078e00ff */
[----:B------:R-:W-:Y:S02]  /*4c60*/  ISETP.NE.AND P0, PT, R70, 0x1, PT ;  /* 0x000000014600780c */ /* 0x000fe40003f05270 */
[----:B------:R-:W-:Y:S01]  /*4c70*/  ISETP.NE.AND P2, PT, R72, 0x1, PT ;  /* 0x000000014800780c */ /* 0x000fe20003f45270 */
[-C--:B------:R-:W-:Y:S01]  /*4c80*/  IMAD.HI.U32 R22, R159, R152.reuse, RZ ;  /* 0x000000989f167227 */ /* 0x080fe200078e00ff */
[----:B------:R-:W-:Y:S02]  /*4c90*/  SHF.R.U32.HI R23, RZ, R157, R24 ;  /* 0x0000009dff177219 */ /* 0x000fe40000011618 */
[----:B------:R-:W-:Y:S01]  /*4ca0*/  ISETP.NE.AND P3, PT, R74, 0x1, PT ;  /* 0x000000014a00780c */ /* 0x000fe20003f65270 */
[----:B------:R-:W-:Y:S01]  /*4cb0*/  IMAD.HI.U32 R28, R75, R71, RZ ;  /* 0x000000474b1c7227 */ /* 0x000fe200078e00ff */
[----:B------:R-:W-:Y:S02]  /*4cc0*/  SHF.R.U32.HI R22, RZ, R153, R22 ;  /* 0x00000099ff167219 */ /* 0x000fe40000011616 */
[----:B------:R-:W-:Y:S01]  /*4cd0*/  SEL R3, R158, R23, !P0 ;  /* 0x000000179e037207 */ /* 0x000fe20004000000 */
[----:B------:R-:W-:Y:S01]  /*4ce0*/  IMAD.HI.U32 R26, R77, R152, RZ ;  /* 0x000000984d1a7227 */ /* 0x000fe200078e00ff */
[----:B------:R-:W-:Y:S03]  /*4cf0*/  SEL R7, R159, R22, !P3 ;  /* 0x000000169f077207 */ /* 0x000fe60005800000 */
[-C--:B------:R-:W-:Y:S01]  /*4d00*/  IMAD.HI.U32 R22, R3, R68.reuse, RZ ;  /* 0x0000004403167227 */ /* 0x080fe200078e00ff */
[----:B------:R-:W-:Y:S03]  /*4d10*/  SHF.R.U32.HI R26, RZ, R153, R26 ;  /* 0x00000099ff1a7219 */ /* 0x000fe6000001161a */
[----:B------:R-:W-:Y:S01]  /*4d20*/  IMAD.HI.U32 R24, R7, R68, RZ ;  /* 0x0000004407187227 */ /* 0x000fe200078e00ff */
[----:B------:R-:W-:Y:S02]  /*4d30*/  @P2 SHF.R.U32.HI R3, RZ, R69, R22 ;  /* 0x00000045ff032219 */ /* 0x000fe40000011616 */
[----:B------:R-:W-:Y:S02]  /*4d40*/  SHF.R.U32.HI R22, RZ, R157, R28 ;  /* 0x0000009dff167219 */ /* 0x000fe4000001161c */
[----:B------:R-:W-:Y:S01]  /*4d50*/  @P2 SHF.R.U32.HI R7, RZ, R69, R24 ;  /* 0x00000045ff072219 */ /* 0x000fe20000011618 */
[C---:B------:R-:W-:Y:S01]  /*4d60*/  IMAD R2, R72.reuse, R3, RZ ;  /* 0x0000000348027224 */ /* 0x040fe200078e02ff */
[----:B------:R-:W-:Y:S02]  /*4d70*/  SEL R5, R75, R22, !P0 ;  /* 0x000000164b057207 */ /* 0x000fe40004000000 */
[----:B------:R-:W-:Y:S01]  /*4d80*/  SEL R3, R77, R26, !P3 ;  /* 0x0000001a4d037207 */ /* 0x000fe20005800000 */
[----:B------:R-:W-:Y:S01]  /*4d90*/  IMAD R4, R72, R7, RZ ;  /* 0x0000000748047224 */ /* 0x000fe200078e02ff */
[C---:B------:R-:W-:Y:S01]  /*4da0*/  ISETP.GE.AND P0, PT, R5.reuse, R2, PT ;  /* 0x000000020500720c */ /* 0x040fe20003f06270 */
[----:B------:R-:W-:Y:S03]  /*4db0*/  IMAD.HI.U32 R6, R5, R68, RZ ;  /* 0x0000004405067227 */ /* 0x000fe600078e00ff */
[----:B------:R-:W-:Y:S01]  /*4dc0*/  ISETP.GE.OR P0, PT, R3, R4, P0 ;  /* 0x000000040300720c */ /* 0x000fe20000706670 */
[----:B------:R-:W-:Y:S01]  /*4dd0*/  IMAD.MOV R4, RZ, RZ, -R3 ;  /* 0x000000ffff047224 */ /* 0x000fe200078e0a03 */
[-C--:B------:R-:W-:Y:S03]  /*4de0*/  SHF.R.U32.HI R6, RZ, R69.reuse, R6 ;  /* 0x00000045ff067219 */ /* 0x080fe60000011606 */
[----:B------:R-:W-:Y:S01]  /*4df0*/  IMAD R77, R74, R4, R77 ;  /* 0x000000044a4d7224 */ /* 0x000fe200078e024d */
[----:B------:R-:W-:Y:S05]  /*4e00*/  SEL R15, R5, R6, !P2 ;  /* 0x00000006050f7207 */ /* 0x000fea0005000000 */
[----:B------:R-:W-:Y:S02]  /*4e10*/  IMAD.MOV R6, RZ, RZ, -R15 ;  /* 0x000000ffff067224 */ /* 0x000fe400078e0a0f */
[C---:B------:R-:W-:Y:S04]  /*4e20*/  @!P0 IMAD.HI.U32 R2, R3.reuse, R68, RZ ;  /* 0x0000004403028227 */ /* 0x040fe800078e00ff */
[----:B------:R-:W-:Y:S01]  /*4e30*/  IMAD R6, R72, R6, R5 ;  /* 0x0000000648067224 */ /* 0x000fe200078e0205 */
[----:B------:R-:W-:Y:S04]  /*4e40*/  @!P0 SHF.R.U32.HI R2, RZ, R69, R2 ;  /* 0x00000045ff028219 */ /* 0x000fe80000011602 */
[----:B------:R-:W-:Y:S02]  /*4e50*/  @!P0 SEL R0, R3, R2, !P2 ;  /* 0x0000000203008207 */ /* 0x000fe40005000000 */
[----:B------:R-:W-:Y:S02]  /*4e60*/  IADD3 R2, PT, PT, -R5, RZ, RZ ;  /* 0x000000ff05027210 */ /* 0x000fe40007ffe1ff */
[----:B------:R-:W-:Y:S01]  /*4e70*/  @!P0 IADD3 R8, PT, PT, R15, -R0, RZ ;  /* 0x800000000f088210 */ /* 0x000fe20007ffe0ff */
[----:B------:R-:W-:Y:S02]  /*4e80*/  @!P0 IMAD R0, R7, R6, R0 ;  /* 0x0000000607008224 */ /* 0x000fe400078e0200 */
[----:B------:R-:W-:Y:S02]  /*4e90*/  IMAD R75, R70, R2, R75 ;  /* 0x00000002464b7224 */ /* 0x000fe400078e024b */
[----:B------:R-:W-:Y:S02]  /*4ea0*/  @!P0 IMAD R5, R8, R72, R3 ;  /* 0x0000004808058224 */ /* 0x000fe400078e0203 */
[----:B------:R-:W-:Y:S04]  /*4eb0*/  @!P0 IMAD.MOV.U32 R3, RZ, RZ, R0 ;  /* 0x000000ffff038224 */ /* 0x000fe800078e0000 */
[----:B------:R-:W-:Y:S02]  /*4ec0*/  IMAD R77, R3, R74, R77 ;  /* 0x0000004a034d7224 */ /* 0x000fe400078e024d */
[----:B------:R-:W-:Y:S07]  /*4ed0*/  IMAD R75, R5, R70, R75 ;  /* 0x00000046054b7224 */ /* 0x000fee00078e024b */
.L_x_81:
[----:B-1----:R-:W-:Y:S01]  /*4ee0*/  @!P1 ISETP.NE.AND P0, PT, R10, 0x1, PT ;  /* 0x000000010a00980c */ /* 0x002fe20003f05270 */
[----:B------:R-:W-:Y:S01]  /*4ef0*/  @!P1 IMAD.HI.U32 R3, R75, R11, RZ ;  /* 0x0000000b4b039227 */ /* 0x000fe200078e00ff */
[----:B------:R-:W-:Y:S01]  /*4f00*/  R2UR UR42, R21 ;  /* 0x00000000152a72ca */ /* 0x000fe200000e0000 */
[----:B------:R-:W-:Y:S01]  /*4f10*/  BSSY.RECONVERGENT B6, `(.L_x_82) ;  /* 0x0000031000067945 */ /* 0x000fe20003800200 */
[----:B------:R-:W-:Y:S01]  /*4f20*/  R2UR UR41, R20 ;  /* 0x00000000142972ca */ /* 0x000fe200000e0000 */
[----:B------:R-:W-:Y:S01]  /*4f30*/  @!P1 IMAD.HI.U32 R0, R77, R12, RZ ;  /* 0x0000000c4d009227 */ /* 0x000fe200078e00ff */
[----:B------:R-:W-:Y:S02]  /*4f40*/  @!P1 SHF.R.U32.HI R2, RZ, R14, R3 ;  /* 0x0000000eff029219 */ /* 0x000fe40000011603 */
[----:B------:R-:W-:Y:S01]  /*4f50*/  @!P1 ISETP.NE.AND P2, PT, R9, 0x1, PT ;  /* 0x000000010900980c */ /* 0x000fe20003f45270 */
[----:B------:R-:W-:Y:S01]  /*4f60*/  VIADD R173, R173, 0x1 ;  /* 0x00000001adad7836 */ /* 0x000fe20000000000 */
[----:B------:R-:W-:Y:S02]  /*4f70*/  @!P1 SEL R2, R75, R2, !P0 ;  /* 0x000000024b029207 */ /* 0x000fe40004000000 */
[----:B------:R-:W-:Y:S02]  /*4f80*/  @!P1 SHF.R.U32.HI R0, RZ, R13, R0 ;  /* 0x0000000dff009219 */ /* 0x000fe40000011600 */
[----:B------:R-:W-:Y:S01]  /*4f90*/  LOP3.LUT P0, RZ, R163, 0x3f0, RZ, 0xc0, !PT ;  /* 0x000003f0a3ff7812 */ /* 0x000fe2000780c0ff */
[----:B------:R-:W-:Y:S01]  /*4fa0*/  USHF.L.U32 UR42, UR42, 0x7, URZ ;  /* 0x000000072a2a7899 */ /* 0x000fe200080006ff */
[----:B------:R-:W-:Y:S01]  /*4fb0*/  @!P1 SEL R3, R77, R0, !P2 ;  /* 0x000000004d039207 */ /* 0x000fe20005000000 */
[----:B------:R-:W-:Y:S01]  /*4fc0*/  USHF.L.U32 UR41, UR41, 0x8, URZ ;  /* 0x0000000829297899 */ /* 0x000fe200080006ff */
[----:B------:R-:W-:Y:S03]  /*4fd0*/  @P4 SHF.R.U32.HI R164, RZ, 0x10, R17 ;  /* 0x00000010ffa44819 */ /* 0x000fe60000011611 */
[----:B------:R-:W-:Y:S02]  /*4fe0*/  @!P1 IMAD.IADD R0, R2, 0x1, -R3 ;  /* 0x0000000102009824 */ /* 0x000fe400078e0a03 */
[----:B------:R-:W-:Y:S02]  /*4ff0*/  @!P1 IMAD.IADD R2, R3, 0x1, -R2 ;  /* 0x0000000103029824 */ /* 0x000fe400078e0a02 */
[----:B------:R-:W-:Y:S02]  /*5000*/  @!P1 IMAD R77, R0, R9, R77 ;  /* 0x00000009004d9224 */ /* 0x000fe400078e024d */
[----:B------:R-:W-:Y:S01]  /*5010*/  @!P1 IMAD R75, R2, R10, R75 ;  /* 0x0000000a024b9224 */ /* 0x000fe200078e024b */
[----:B------:R-:W-:Y:S06]  /*5020*/  @!P0 BRA `(.L_x_83) ;  /* 0x00000000007c8947 */ /* 0x000fec0003800000 */
[----:B------:R-:W1:Y:S01]  /*5030*/  LDCU.64 UR8, c[0x4][0x80] ;  /* 0x01001000ff0877ac */ /* 0x000e620008000a00 */
[----:B------:R-:W-:Y:S01]  /*5040*/  MOV R2, 0x0 ;  /* 0x0000000000027802 */ /* 0x000fe20000000f00 */
[----:B------:R-:W-:Y:S02]  /*5050*/  HFMA2 R12, -RZ, RZ, 0, 5.9604644775390625e-08 ;  /* 0x00000001ff0c7431 */ /* 0x000fe400000001ff */
[----:B------:R-:W-:Y:S01]  /*5060*/  IMAD.MOV.U32 R8, RZ, RZ, 0x70 ;  /* 0x00000070ff087424 */ /* 0x000fe200078e00ff */
[----:B------:R2:W3:Y:S01]  /*5070*/  LDC.64 R14, c[0x4][R2] ;  /* 0x01000000020e7b82 */ /* 0x0004e20000000a00 */
[----:B------:R-:W4:Y:S01]  /*5080*/  LDCU.64 UR6, c[0x4][0x88] ;  /* 0x01001100ff0677ac */ /* 0x000f220008000a00 */
[----:B------:R-:W-:Y:S01]  /*5090*/  IMAD.MOV.U32 R13, RZ, RZ, RZ ;  /* 0x000000ffff0d7224 */ /* 0x000fe200078e00ff */
[----:B------:R-:W2:Y:S01]  /*50a0*/  LDCU.64 UR4, c[0x4][0x8] ;  /* 0x01000100ff0477ac */ /* 0x000ea20008000a00 */
[----:B-1----:R-:W-:Y:S01]  /*50b0*/  MOV R5, UR9 ;  /* 0x0000000900057c02 */ /* 0x002fe20008000f00 */
[----:B------:R-:W-:Y:S01]  /*50c0*/  IMAD.U32 R4, RZ, RZ, UR8 ;  /* 0x00000008ff047e24 */ /* 0x000fe2000f8e00ff */
[----:B----4-:R-:W-:Y:S01]  /*50d0*/  MOV R7, UR7 ;  /* 0x0000000700077c02 */ /* 0x010fe20008000f00 */
[----:B------:R-:W-:Y:S01]  /*50e0*/  IMAD.U32 R6, RZ, RZ, UR6 ;  /* 0x00000006ff067e24 */ /* 0x000fe2000f8e00ff */
[----:B--2---:R-:W-:Y:S01]  /*50f0*/  MOV R11, UR5 ;  /* 0x00000005000b7c02 */ /* 0x004fe20008000f00 */
[----:B------:R-:W-:Y:S02]  /*5100*/  IMAD.U32 R10, RZ, RZ, UR4 ;  /* 0x00000004ff0a7e24 */ /* 0x000fe4000f8e00ff */
[----:B------:R-:W-:Y:S07]  /*5110*/  LEPC R20, `(.L_x_84) ;  /* 0x000000001014794e */ /* 0x000fee0000000000 */
[----:B---3-5:R-:W-:Y:S05]  /*5120*/  CALL.ABS.NOINC R14 ;  /* 0x000000000e007343 */ /* 0x028fea0003c00000 */
.L_x_84:
[----:B------:R-:W1:Y:S01]  /*5130*/  LDCU.64 UR8, c[0x4][0x80] ;  /* 0x01001000ff0877ac */ /* 0x000e620008000a00 */
[----:B------:R-:W2:Y:S01]  /*5140*/  LDC.64 R2, c[0x4][R2] ;  /* 0x0100000002027b82 */ /* 0x000ea20000000a00 */
[----:B------:R-:W-:Y:S02]  /*5150*/  HFMA2 R12, -RZ, RZ, 0, 5.9604644775390625e-08 ;  /* 0x00000001ff0c7431 */ /* 0x000fe400000001ff */
[----:B------:R-:W-:Y:S02]  /*5160*/  IMAD.MOV.U32 R8, RZ, RZ, 0x70 ;  /* 0x00000070ff087424 */ /* 0x000fe400078e00ff */
[----:B------:R-:W-:Y:S01]  /*5170*/  IMAD.MOV.U32 R13, RZ, RZ, RZ ;  /* 0x000000ffff0d7224 */ /* 0x000fe200078e00ff */
[----:B------:R-:W3:Y:S01]  /*5180*/  LDCU.64 UR6, c[0x4][0x88] ;  /* 0x01001100ff0677ac */ /* 0x000ee20008000a00 */
[----:B------:R-:W4:Y:S01]  /*5190*/  LDCU.64 UR4, c[0x4][0x8] ;  /* 0x01000100ff0477ac */ /* 0x000f220008000a00 */
[----:B-1----:R-:W-:Y:S02]  /*51a0*/  MOV R4, UR8 ;  /* 0x0000000800047c02 */ /* 0x002fe40008000f00 */
[----:B------:R-:W-:Y:S02]  /*51b0*/  MOV R5, UR9 ;  /* 0x0000000900057c02 */ /* 0x000fe40008000f00 */
[----:B---3--:R-:W-:Y:S01]  /*51c0*/  MOV R7, UR7 ;  /* 0x0000000700077c02 */ /* 0x008fe20008000f00 */
[----:B------:R-:W-:Y:S01]  /*51d0*/  IMAD.U32 R6, RZ, RZ, UR6 ;  /* 0x00000006ff067e24 */ /* 0x000fe2000f8e00ff */
[----:B----4-:R-:W-:Y:S01]  /*51e0*/  MOV R11, UR5 ;  /* 0x00000005000b7c02 */ /* 0x010fe20008000f00 */
[----:B------:R-:W-:Y:S02]  /*51f0*/  IMAD.U32 R10, RZ, RZ, UR4 ;  /* 0x00000004ff0a7e24 */ /* 0x000fe4000f8e00ff */
[----:B------:R-:W-:Y:S07]  /*5200*/  LEPC R20, `(.L_x_83) ;  /* 0x000000001014794e */ /* 0x000fee0000000000 */
[----:B--2---:R-:W-:Y:S05]  /*5210*/  CALL.ABS.NOINC R2 ;  /* 0x0000000002007343 */ /* 0x004fea0003c00000 */
.L_x_83:
[----:B------:R-:W-:Y:S05]  /*5220*/  BSYNC.RECONVERGENT B6 ;  /* 0x0000000000067941 */ /* 0x000fea0003800200 */
.L_x_82:
[----:B------:R-:W-:Y:S01]  /*5230*/  ISETP.NE.U32.AND P4, PT, R150, RZ, PT ;  /* 0x000000ff9600720c */ /* 0x000fe20003f85070 */
[----:B------:R-:W-:Y:S01]  /*5240*/  UISETP.NE.AND UP2, UPT, UR50, URZ, UPT ;  /* 0x000000ff3200728c */ /* 0x000fe2000bf45270 */
[----:B------:R-:W-:Y:S01]  /*5250*/  ISETP.NE.U32.AND P2, PT, RZ, UR38, PT ;  /* 0x00000026ff007c0c */ /* 0x000fe2000bf45070 */
[----:B------:R-:W-:Y:S01]  /*5260*/  UISETP.NE.U32.AND UP1, UPT, UR44, URZ, UPT ;  /* 0x000000ff2c00728c */ /* 0x000fe2000bf25070 */
[----:B------:R-:W-:Y:S01]  /*5270*/  ISETP.NE.AND.EX P4, PT, R151, RZ, PT, P4 ;  /* 0x000000ff9700720c */ /* 0x000fe20003f85340 */
[----:B------:R-:W-:Y:S01]  /*5280*/  UPLOP3.LUT UP0, UPT, UPT, UPT, UPT, 0x40, 0x4 ;  /* 0x000000000004789c */ /* 0x000fe20003f0e870 */
[----:B------:R-:W-:Y:S01]  /*5290*/  ISETP.NE.AND.EX P2, PT, RZ, UR39, PT, P2 ;  /* 0x00000027ff007c0c */ /* 0x000fe2000bf45320 */
[----:B------:R-:W-:Y:S01]  /*52a0*/  UISETP.NE.AND.EX UP1, UPT, UR45, URZ, UPT, UP1 ;  /* 0x000000ff2d00728c */ /* 0x000fe2000bf25310 */
[----:B------:R-:W-:Y:S04]  /*52b0*/  PLOP3.LUT P1, PT, PT, PT, UP2, 0x80, 0x8 ;  /* 0x000000000008781c */ /* 0x000fe80003f2f028 */
[----:B------:R-:W-:Y:S06]  /*52c0*/  @UP2 UPLOP3.LUT UP0, UPT, UPT, UPT, UP1, 0x80, 0x8 ;  /* 0x000000000008289c */ /* 0x000fec0003f0f010 */
[----:B------:R-:W-:Y:S01]  /*52d0*/  PLOP3.LUT P0, PT, PT, PT, UP0, 0x80, 0x8 ;  /* 0x000000000008781c */ /* 0x000fe20003f0f008 */
[----:B------:R-:W-:Y:S01]  /*52e0*/  @!UPT UIADD3 URZ, UPT, UPT, URZ, URZ, URZ ;  /* 0x000000fffffff290 */ /* 0x000fe2000fffe0ff */
[----:B------:R-:W-:Y:S11]  /*52f0*/  BRA.U !UP1, `(.L_x_85) ;  /* 0x0000000109387547 */ /* 0x000ff6000b800000 */
[----:B------:R-:W-:Y:S01]  /*5300*/  UISETP.NE.U32.AND UP0, UPT, UR38, URZ, UPT ;  /* 0x000000ff2600728c */ /* 0x000fe2000bf05070 */
[----:B------:R-:W-:Y:S02]  /*5310*/  HFMA2 R0, -RZ, RZ, 0, 5.9604644775390625e-08 ;  /* 0x00000001ff007431 */ /* 0x000fe400000001ff */
[----:B------:R-:W-:Y:S01]  /*5320*/  IMAD.MOV.U32 R155, RZ, RZ, 0x1 ;  /* 0x00000001ff9b7424 */ /* 0x000fe200078e00ff */
[----:B------:R-:W-:Y:S06]  /*5330*/  UISETP.NE.AND.EX UP0, UPT, UR39, URZ, UPT, UP0 ;  /* 0x000000ff2700728c */ /* 0x000fec000bf05300 */
[----:B------:R-:W-:Y:S05]  /*5340*/  PLOP3.LUT P3, PT, PT, PT, UP0, 0x80, 0x8 ;  /* 0x000000000008781c */ /* 0x000fea0003f6f008 */
[----:B------:R-:W1:Y:S01]  /*5350*/  @UP0 LDCU.64 UR6, c[0x0][0x888] ;  /* 0x00011100ff0607ac */ /* 0x000e620008000a00 */
[----:B------:R-:W-:Y:S07]  /*5360*/  @UP0 UIMAD UR4, UR36, UR44, URZ ;  /* 0x0000002c240402a4 */ /* 0x000fee000f8e02ff */
[----:B------:R-:W-:Y:S01]  /*5370*/  @!P3 PRMT R155, R0, 0x7610, R155 ;  /* 0x00007610009bb816 */ /* 0x000fe2000000009b */
[----:B-1----:R-:W-:Y:S03]  /*5380*/  @UP0 UIMAD.WIDE UR6, UR4, 0x4, UR6 ;  /* 0x00000004040608a5 */ /* 0x002fe6000f8e0206 */
[----:B------:R-:W1:Y:S03]  /*5390*/  @!UP0 LDCU UR4, c[0x0][0x880] ;  /* 0x00011000ff0487ac */ /* 0x000e660008000800 */
[----:B------:R-:W-:Y:S01]  /*53a0*/  IMAD.U32 R2, RZ, RZ, UR6 ;  /* 0x00000006ff027e24 */ /* 0x000fe2000f8e00ff */
[----:B------:R-:W-:Y:S05]  /*53b0*/  MOV R3, UR7 ;  /* 0x0000000700037c02 */ /* 0x000fea0008000f00 */
[----:B-----5:R2:W5:Y:S02]  /*53c0*/  @P3 LDG.E R81, desc[UR46][R2.64] ;  /* 0x0000002e02513981 */ /* 0x020564000c1e1900 */
[----:B-12---:R-:W-:Y:S02]  /*53d0*/  @!P3 IMAD.U32 R81, RZ, RZ, UR4 ;  /* 0x00000004ff51be24 */ /* 0x006fe4000f8e00ff */
.L_x_85:
[----:B------:R-:W-:Y:S05]  /*53e0*/  @!P4 BRA `(.L_x_86) ;  /* 0x000000000020c947 */ /* 0x000fea0003800000 */
[----:B------:R-:W-:Y:S04]  /*53f0*/  ISETP.NE.U32.AND P3, PT, R148, RZ, PT ;  /* 0x000000ff9400720c */ /* 0x000fe80003f65070 */
[----:B------:R-:W-:Y:S11]  /*5400*/  ISETP.NE.AND.EX P3, PT, R149, RZ, PT, P3 ;  /* 0x000000ff9500720c */ /* 0x000ff60003f65330 */
[----:B------:R-:W-:Y:S02]  /*5410*/  @!UPT UIADD3 URZ, UPT, UPT, URZ, URZ, URZ ;  /* 0x000000fffffff290 */ /* 0x000fe4000fffe0ff */
[----:B------:R-:W1:Y:S01]  /*5420*/  @P3 LDC.64 R2, c[0x0][0x8a8] ;  /* 0x00022a00ff023b82 */ /* 0x000e620000000a00 */
[----:B------:R-:W-:Y:S04]  /*5430*/  @P3 IMAD R0, R150, UR36, RZ ;  /* 0x0000002496003c24 */ /* 0x000fe8000f8e02ff */
[----:B-1----:R-:W-:Y:S05]  /*5440*/  @P3 IMAD.WIDE R2, R0, 0x4, R2 ;  /* 0x0000000400023825 */ /* 0x002fea00078e0202 */
[----:B-----5:R1:W5:Y:S02]  /*5450*/  @P3 LDG.E R78, desc[UR46][R2.64] ;  /* 0x0000002e024e3981 */ /* 0x020364000c1e1900 */
[----:B-1----:R-:W2:Y:S02]  /*5460*/  @!P3 LDC R78, c[0x0][0x8a0] ;  /* 0x00022800ff4ebb82 */ /* 0x002ea40000000800 */
.L_x_86:
[----:B-----5:R-:W-:Y:S01]  /*5470*/  FSETP.NEU.AND P3, PT, R81, RZ, PT ;  /* 0x000000ff5100720b */ /* 0x020fe20003f6d000 */
[----:B------:R-:W-:Y:S01]  /*5480*/  IMAD.SHL.U32 R178, R160, 0x2, RZ ;  /* 0x00000002a0b27824 */ /* 0x000fe200078e00ff */
[----:B------:R-:W-:Y:S01]  /*5490*/  SEL R3, RZ, 0xffffffff, P2 ;  /* 0xffffffffff037807 */ /* 0x000fe20001000000 */
[----:B------:R-:W-:Y:S01]  /*54a0*/  IMAD.SHL.U32 R100, R168, 0x10, RZ ;  /* 0x00000010a8647824 */ /* 0x000fe200078e00ff */
[----:B------:R-:W-:Y:S01]  /*54b0*/  @P1 LOP3.LUT P2, RZ, R155, 0xff, RZ, 0xc0, !PT ;  /* 0x000000ff9bff1812 */ /* 0x000fe2000784c0ff */
[----:B------:R-:W-:Y:S01]  /*54c0*/  VIADD R179, R178, UR48 ;  /* 0x00000030b2b37c36 */ /* 0x000fe20008000000 */
[----:B------:R-:W-:Y:S01]  /*54d0*/  @P1 SEL R2, RZ, 0xffffffff, P3 ;  /* 0xffffffffff021807 */ /* 0x000fe20001800000 */
[----:B------:R-:W-:Y:S01]  /*54e0*/  IMAD.SHL.U32 R102, R169, 0x10, RZ ;  /* 0x00000010a9667824 */ /* 0x000fe200078e00ff */
[----:B------:R-:W-:Y:S01]  /*54f0*/  LOP3.LUT R167, R167, 0x1, RZ, 0x3c, !PT ;  /* 0x00000001a7a77812 */ /* 0x000fe200078e3cff */
[----:B------:R-:W-:Y:S01]  /*5500*/  IMAD.IADD R175, R179, 0x1, R100 ;  /* 0x00000001b3af7824 */ /* 0x000fe200078e0264 */
[----:B------:R-:W-:Y:S01]  /*5510*/  @P0 SEL R2, R3, R2, !P2 ;  /* 0x0000000203020207 */ /* 0x000fe20005000000 */
[----:B------:R-:W-:Y:S01]  /*5520*/  BSSY B1, `(.L_x_87) ;  /* 0x000004f000017945 */ /* 0x000fe20003800000 */
[----:B------:R-:W-:Y:S01]  /*5530*/  LEA R87, R76, UR48, 0x3 ;  /* 0x000000304c577c11 */ /* 0x000fe2000f8e18ff */
[----:B------:R-:W-:Y:S01]  /*5540*/  IMAD.MOV.U32 R103, RZ, RZ, 0x1 ;  /* 0x00000001ff677424 */ /* 0x000fe200078e00ff */
[----:B------:R-:W-:Y:S01]  /*5550*/  @P1 LOP3.LUT R2, R2, 0x1, RZ, 0xc0, !PT ;  /* 0x0000000102021812 */ /* 0x000fe200078ec0ff */
[----:B------:R-:W-:Y:S01]  /*5560*/  IMAD R80, R76, 0x100, R79 ;  /* 0x000001004c507824 */ /* 0x000fe200078e024f */
[----:B------:R-:W-:Y:S01]  /*5570*/  SHF.L.U32 R0, R166, 0x1f, RZ ;  /* 0x0000001fa6007819 */ /* 0x000fe200000006ff */
[----:B------:R-:W-:Y:S01]  /*5580*/  IMAD.MOV.U32 R101, RZ, RZ, RZ ;  /* 0x000000ffff657224 */ /* 0x000fe200078e00ff */
[----:B------:R-:W-:Y:S02]  /*5590*/  ISETP.NE.U32.OR P5, PT, R2, 0x1, !P1 ;  /* 0x000000010200780c */ /* 0x000fe40004fa5470 */
[----:B------:R-:W-:Y:S02]  /*55a0*/  CS2R R146, SRZ ;  /* 0x0000000000927805 */ /* 0x000fe4000001ff00 */
[----:B------:R-:W-:Y:S02]  /*55b0*/  PLOP3.LUT P2, PT, PT, PT, UP1, 0x80, 0x8 ;  /* 0x000000000008781c */ /* 0x000fe40003f4f018 */
[----:B------:R-:W-:Y:S02]  /*55c0*/  CS2R R144, SRZ ;  /* 0x0000000000907805 */ /* 0x000fe4000001ff00 */
[----:B------:R-:W-:Y:S02]  /*55d0*/  SEL R2, RZ, 0xffffffff, P3 ;  /* 0xffffffffff027807 */ /* 0x000fe40001800000 */
[----:B------:R-:W-:Y:S02]  /*55e0*/  CS2R R138, SRZ ;  /* 0x00000000008a7805 */ /* 0x000fe4000001ff00 */
[----:B------:R-:W-:Y:S02]  /*55f0*/  LOP3.LUT P3, R172, R155, 0xff, RZ, 0xc0, !PT ;  /* 0x000000ff9bac7812 */ /* 0x000fe4000786c0ff */
[----:B------:R-:W-:Y:S02]  /*5600*/  CS2R R136, SRZ ;  /* 0x0000000000887805 */ /* 0x000fe4000001ff00 */
[----:B------:R-:W-:Y:S02]  /*5610*/  P2R R176, PR, RZ, 0x20 ;  /* 0x00000020ffb07803 */ /* 0x000fe40000000000 */
[----:B------:R-:W-:Y:S02]  /*5620*/  CS2R R130, SRZ ;  /* 0x0000000000827805 */ /* 0x000fe4000001ff00 */
[----:B------:R-:W-:Y:S02]  /*5630*/  CS2R R128, SRZ ;  /* 0x0000000000807805 */ /* 0x000fe4000001ff00 */
[----:B------:R-:W-:Y:S02]  /*5640*/  CS2R R122, SRZ ;  /* 0x00000000007a7805 */ /* 0x000fe4000001ff00 */
[----:B------:R-:W-:Y:S02]  /*5650*/  CS2R R120, SRZ ;  /* 0x0000000000787805 */ /* 0x000fe4000001ff00 */
[----:B------:R-:W-:Y:S02]  /*5660*/  @P5 SHF.L.U32 R4, R167, 0x1f, RZ ;  /* 0x0000001fa7045819 */ /* 0x000fe400000006ff */
[----:B------:R-:W-:Y:S02]  /*5670*/  CS2R R114, SRZ ;  /* 0x0000000000727805 */ /* 0x000fe4000001ff00 */
[----:B------:R-:W-:Y:S02]  /*5680*/  @P2 SEL R2, R3, R2, !P3 ;  /* 0x0000000203022207 */ /* 0x000fe40005800000 */
[----:B------:R-:W-:Y:S01]  /*5690*/  CS2R R112, SRZ ;  /* 0x0000000000707805 */ /* 0x000fe2000001ff00 */
[----:B------:R-:W1:Y:S01]  /*56a0*/  @P5 SYNCS.PHASECHK.TRANS64.TRYWAIT P1, [UR48+0x30], R4 ;  /* 0x00003004ff0055a7 */ /* 0x000e620008021130 */
[----:B------:R-:W-:Y:S02]  /*56b0*/  CS2R R106, SRZ ;  /* 0x00000000006a7805 */ /* 0x000fe4000001ff00 */
[----:B------:R-:W-:Y:S02]  /*56c0*/  LOP3.LUT R2, R2, 0x1, RZ, 0xc0, !PT ;  /* 0x0000000102027812 */ /* 0x000fe400078ec0ff */
[----:B------:R-:W-:Y:S02]  /*56d0*/  CS2R R104, SRZ ;  /* 0x0000000000687805 */ /* 0x000fe4000001ff00 */
[----:B------:R-:W-:Y:S02]  /*56e0*/  CS2R R98, SRZ ;  /* 0x0000000000627805 */ /* 0x000fe4000001ff00 */
[----:B------:R-:W-:Y:S02]  /*56f0*/  CS2R R96, SRZ ;  /* 0x0000000000607805 */ /* 0x000fe4000001ff00 */
[----:B------:R-:W-:Y:S02]  /*5700*/  ISETP.NE.U32.AND P4, PT, R2, 0x1, PT ;  /* 0x000000010200780c */ /* 0x000fe40003f85070 */
[----:B------:R-:W-:Y:S02]  /*5710*/  CS2R R90, SRZ ;  /* 0x00000000005a7805 */ /* 0x000fe4000001ff00 */
[----:B------:R-:W-:Y:S01]  /*5720*/  CS2R R88, SRZ ;  /* 0x0000000000587805 */ /* 0x000fe2000001ff00 */
[----:B------:R-:W-:Y:S01]  /*5730*/  IMAD.IADD R177, R179, 0x1, R102 ;  /* 0x00000001b3b17824 */ /* 0x000fe200078e0266 */
[----:B------:R-:W-:Y:S01]  /*5740*/  P2R R108, PR, RZ, 0x10 ;  /* 0x00000010ff6c7803 */ /* 0x000fe20000000000 */
[----:B------:R-:W-:Y:S01]  /*5750*/  IMAD.IADD R174, R102, 0x1, R175 ;  /* 0x0000000166ae7824 */ /* 0x000fe200078e02af */
[----:B------:R3:W4:Y:S01]  /*5760*/  SYNCS.PHASECHK.TRANS64.TRYWAIT P0, [R87+URZ+0xa0], R0 ;  /* 0x0000a000570075a7 */ /* 0x00072200080011ff */
[----:B-1----:R-:W-:Y:S01]  /*5770*/  @P5 SEL R103, RZ, 0x1, !P1 ;  /* 0x00000001ff675807 */ /* 0x002fe20004800000 */
[----:B---3--:R-:W-:Y:S06]  /*5780*/  @!P5 BRA `(.L_x_88) ;  /* 0x0000000000a0d947 */ /* 0x008fec0003800000 */
[----:B------:R-:W-:Y:S01]  /*5790*/  @P4 IMAD.MOV.U32 R2, RZ, RZ, -0x10 ;  /* 0xfffffff0ff024424 */ /* 0x000fe200078e00ff */
[----:B------:R-:W-:Y:S01]  /*57a0*/  ISETP.NE.AND P1, PT, R103, RZ, PT ;  /* 0x000000ff6700720c */ /* 0x000fe20003f25270 */
[----:B------:R-:W-:Y:S01]  /*57b0*/  BSSY B0, `(.L_x_89) ;  /* 0x0000010000007945 */ /* 0x000fe20003800000 */
[----:B------:R-:W-:Y:S02]  /*57c0*/  ISETP.NE.U32.AND P5, PT, R161, 0x1, PT ;  /* 0x00000001a100780c */ /* 0x000fe40003fa5070 */
[----:B------:R-:W-:Y:S02]  /*57d0*/  CS2R R98, SRZ ;  /* 0x0000000000627805 */ /* 0x000fe4000001ff00 */
[----:B------:R-:W-:Y:S02]  /*57e0*/  CS2R R96, SRZ ;  /* 0x0000000000607805 */ /* 0x000fe4000001ff00 */
[----:B------:R-:W-:Y:S02]  /*57f0*/  CS2R R114, SRZ ;  /* 0x0000000000727805 */ /* 0x000fe4000001ff00 */
[----:B------:R-:W-:Y:S02]  /*5800*/  @P4 SEL R2, R2, 0x10, !P5 ;  /* 0x0000001002024807 */ /* 0x000fe40006800000 */
[----:B------:R-:W-:Y:S02]  /*5810*/  CS2R R112, SRZ ;  /* 0x0000000000707805 */ /* 0x000fe4000001ff00 */
[----:B------:R-:W-:Y:S02]  /*5820*/  CS2R R130, SRZ ;  /* 0x0000000000827805 */ /* 0x000fe4000001ff00 */
[----:B------:R-:W-:Y:S01]  /*5830*/  CS2R R128, SRZ ;  /* 0x0000000000807805 */ /* 0x000fe2000001ff00 */
[----:B------:R-:W-:Y:S02]  /*5840*/  @P4 IMAD.IADD R7, R179, 0x1, R2 ;  /* 0x00000001b3074824 */ /* 0x000fe400078e0202 */
[C---:B------:R-:W-:Y:S02]  /*5850*/  @P4 IMAD.IADD R6, R2.reuse, 0x1, R177 ;  /* 0x0000000102064824 */ /* 0x040fe400078e02b1 */
[----:B------:R-:W-:Y:S01]  /*5860*/  @P4 IMAD.IADD R5, R2, 0x1, R175 ;  /* 0x0000000102054824 */ /* 0x000fe200078e02af */
[----:B------:R-:W-:Y:S06]  /*5870*/  @P1 BRA `(.L_x_90) ;  /* 0x00000000000c1947 */ /* 0x000fec0003800000 */
[----:B------:R-:W-:Y:S04]  /*5880*/  SHF.L.U32 R4, R167, 0x1f, RZ ;  /* 0x0000001fa7047819 */ /* 0x000fe800000006ff */
[----:B------:R-:W1:Y:S02]  /*5890*/  SYNCS.PHASECHK.TRANS64.TRYWAIT P1, [UR48+0x30], R4 ;  /* 0x00003004ff0075a7 */ /* 0x000e640008021130 */
[----:B-1----:R-:W-:Y:S05]  /*58a0*/  @!P1 BRA `(.L_x_91) ;  /* 0x0000005c00189947 */ /* 0x002fea0003800000 */
.L_x_90:
[----:B------:R-:W-:Y:S05]  /*58b0*/  BSYNC B0 ;  /* 0x0000000000007941 */ /* 0x000fea0003800000 */
.L_x_89:
[----:B------:R-:W-:Y:S01]  /*58c0*/  ISETP.NE.AND P1, PT, R108, RZ, PT ;  /* 0x000000ff6c00720c */ /* 0x000fe20003f25270 */
[----:B------:R-:W-:Y:S01]  /*58d0*/  IMAD.MOV.U32 R147, RZ, RZ, RZ ;  /* 0x000000ffff937224 */ /* 0x000fe200078e00ff */
[----:B------:R-:W-:Y:S02]  /*58e0*/  CS2R R144, SRZ ;  /* 0x0000000000907805 */ /* 0x000fe4000001ff00 */
[----:B------:R-:W-:Y:S02]  /*58f0*/  CS2R R90, SRZ ;  /* 0x00000000005a7805 */ /* 0x000fe4000001ff00 */
[----:B------:R-:W-:Y:S02]  /*5900*/  CS2R R88, SRZ ;  /* 0x0000000000587805 */ /* 0x000fe4000001ff00 */
[----:B------:R-:W-:Y:S02]  /*5910*/  CS2R R106, SRZ ;  /* 0x00000000006a7805 */ /* 0x000fe4000001ff00 */
[----:B------:R-:W-:Y:S02]  /*5920*/  CS2R R104, SRZ ;  /* 0x0000000000687805 */ /* 0x000fe4000001ff00 */
[----:B------:R-:W-:Y:S02]  /*5930*/  CS2R R122, SRZ ;  /* 0x00000000007a7805 */ /* 0x000fe4000001ff00 */
[----:B------:R-:W-:Y:S02]  /*5940*/  CS2R R120, SRZ ;  /* 0x0000000000787805 */ /* 0x000fe4000001ff00 */
[----:B------:R-:W-:Y:S02]  /*5950*/  CS2R R138, SRZ ;  /* 0x00000000008a7805 */ /* 0x000fe4000001ff00 */
[----:B------:R-:W-:Y:S01]  /*5960*/  CS2R R136, SRZ ;  /* 0x0000000000887805 */ /* 0x000fe2000001ff00 */
[----:B------:R-:W-:Y:S01]  /*5970*/  IMAD.MOV.U32 R101, RZ, RZ, 0x1 ;  /* 0x00000001ff657424 */ /* 0x000fe200078e00ff */
[----:B------:R3:W1:Y:S01]  /*5980*/  @P1 LDS.128 R96, [R7+0x400] ;  /* 0x0004000007601984 */ /* 0x0006620000000c00 */
[----:B------:R-:W-:Y:S03]  /*5990*/  @P1 IMAD.IADD R2, R2, 0x1, R174 ;  /* 0x0000000102021824 */ /* 0x000fe600078e02ae */
[----:B------:R3:W1:Y:S04]  /*59a0*/  @P1 LDS.128 R112, [R6+0x400] ;  /* 0x0004000006701984 */ /* 0x0006680000000c00 */
[----:B------:R3:W1:Y:S04]  /*59b0*/  @P1 LDS.128 R128, [R5+0x400] ;  /* 0x0004000005801984 */ /* 0x0006680000000c00 */
[----:B------:R3:W1:Y:S04]  /*59c0*/  @P1 LDS.128 R144, [R2+0x400] ;  /* 0x0004000002901984 */ /* 0x0006680000000c00 */
[----:B------:R3:W1:Y:S04]  /*59d0*/  @P1 LDS.128 R88, [R178+UR48+0x400] ;  /* 0x00040030b2581984 */ /* 0x0006680008000c00 */
[----:B------:R3:W1:Y:S04]  /*59e0*/  @P1 LDS.128 R104, [R177+0x400] ;  /* 0x00040000b1681984 */ /* 0x0006680000000c00 */
[----:B------:R3:W1:Y:S04]  /*59f0*/  @P1 LDS.128 R120, [R175+0x400] ;  /* 0x00040000af781984 */ /* 0x0006680000000c00 */
[----:B------:R3:W1:Y:S02]  /*5a00*/  @P1 LDS.128 R136, [R174+0x400] ;  /* 0x00040000ae881984 */ /* 0x0006640000000c00 */
.L_x_88:
[----:B------:R-:W-:Y:S05]  /*5a10*/  BSYNC B1 ;  /* 0x0000000000017941 */ /* 0x000fea0003800000 */
.L_x_87:
[----:B-1----:R-:W-:Y:S04]  /*5a20*/  SHF.R.U32.HI R3, RZ, 0x15, R80 ;  /* 0x00000015ff037819 */ /* 0x002fe80000011650 */
[----:B------:R-:W-:Y:S01]  /*5a30*/  LOP3.LUT P1, RZ, R3, 0x3, R162, 0x48, !PT ;  /* 0x0000000303ff7812 */ /* 0x000fe200078248a2 */
[----:B------:R-:W-:Y:S01]  /*5a40*/  @!UPT UIADD3 URZ, UPT, UPT, URZ, URZ, URZ ;  /* 0x000000fffffff290 */ /* 0x000fe2000fffe0ff */
[----:B----4-:R-:W-:Y:S11]  /*5a50*/  @P0 BRA `(.L_x_92) ;  /* 0x0000000000080947 */ /* 0x010ff60003800000 */
[----:B------:R-:W1:Y:S02]  /*5a60*/  SYNCS.PHASECHK.TRANS64.TRYWAIT P0, [R87+URZ+0xa0], R0 ;  /* 0x0000a000570075a7 */ /* 0x000e6400080011ff */
[----:B-1----:R-:W-:Y:S05]  /*5a70*/  @!P0 BRA `(.L_x_93) ;  /* 0x0000005800bc8947 */ /* 0x002fea0003800000 */
.L_x_92:
[----:B------:R-:W-:Y:S05]  /*5a80*/  @!P1 BRA `(.L_x_94) ;  /* 0x0000000000409947 */ /* 0x000fea0003800000 */
[----:B------:R-:W4:Y:S01]  /*5a90*/  LDCU.64 UR8, c[0x4][0x70] ;  /* 0x01000e00ff0877ac */ /* 0x000f220008000a00 */
[----:B------:R-:W-:Y:S01]  /*5aa0*/  MOV R3, 0x0 ;  /* 0x0000000000037802 */ /* 0x000fe20000000f00 */
[----:B------:R-:W-:Y:S02]  /*5ab0*/  HFMA2 R12, -RZ, RZ, 0, 5.9604644775390625e-08 ;  /* 0x00000001ff0c7431 */ /* 0x000fe400000001ff */
[----:B------:R-:W-:Y:S02]  /*5ac0*/  IMAD.MOV.U32 R8, RZ, RZ, 0x192 ;  /* 0x00000192ff087424 */ /* 0x000fe400078e00ff */
[----:B------:R-:W-:Y:S01]  /*5ad0*/  IMAD.MOV.U32 R13, RZ, RZ, RZ ;  /* 0x000000ffff0d7224 */ /* 0x000fe200078e00ff */
[----:B------:R-:W5:Y:S01]  /*5ae0*/  LDCU.64 UR6, c[0x4][0x78] ;  /* 0x01000f00ff0677ac */ /* 0x000f620008000a00 */
[----:B---3--:R-:W3:Y:S01]  /*5af0*/  LDC.64 R2, c[0x4][R3] ;  /* 0x0100000003027b82 */ /* 0x008ee20000000a00 */
[----:B------:R-:W1:Y:S01]  /*5b00*/  LDCU.64 UR4, c[0x4][0x10] ;  /* 0x01000200ff0477ac */ /* 0x000e620008000a00 */
[----:B----4-:R-:W-:Y:S01]  /*5b10*/  MOV R5, UR9 ;  /* 0x0000000900057c02 */ /* 0x010fe20008000f00 */
[----:B------:R-:W-:Y:S01]  /*5b20*/  IMAD.U32 R4, RZ, RZ, UR8 ;  /* 0x00000008ff047e24 */ /* 0x000fe2000f8e00ff */
[----:B-----5:R-:W-:Y:S01]  /*5b30*/  MOV R7, UR7 ;  /* 0x0000000700077c02 */ /* 0x020fe20008000f00 */
[----:B------:R-:W-:Y:S01]  /*5b40*/  IMAD.U32 R6, RZ, RZ, UR6 ;  /* 0x00000006ff067e24 */ /* 0x000fe2000f8e00ff */
[----:B-1----:R-:W-:Y:S01]  /*5b50*/  MOV R11, UR5 ;  /* 0x00000005000b7c02 */ /* 0x002fe20008000f00 */
[----:B------:R-:W-:Y:S02]  /*5b60*/  IMAD.U32 R10, RZ, RZ, UR4 ;  /* 0x00000004ff0a7e24 */ /* 0x000fe4000f8e00ff */
[----:B------:R-:W-:Y:S07]  /*5b70*/  LEPC R20, `(.L_x_94) ;  /* 0x000000001014794e */ /* 0x000fee0000000000 */
[----:B--23--:R-:W-:Y:S05]  /*5b80*/  CALL.ABS.NOINC R2 ;  /* 0x0000000002007343 */ /* 0x00cfea0003c00000 */
.L_x_94:
[----:B------:R-:W-:Y:S05]  /*5b90*/  WARPSYNC.ALL ;  /* 0x0000000000007948 */ /* 0x000fea0003800000 */
[----:B------:R-:W-:Y:S01]  /*5ba0*/  R2UR UR4, R80 ;  /* 0x00000000500472ca */ /* 0x000fe200000e0000 */
[--C-:B------:R-:W-:Y:S01]  /*5bb0*/  HADD2.F32 R82, -RZ, R88.reuse.H0_H0 ;  /* 0x20000058ff527230 */ /* 0x100fe20000004100 */
[----:B------:R-:W-:Y:S01]  /*5bc0*/  MOV R110, 0xfffffff0 ;  /* 0xfffffff0006e7802 */ /* 0x000fe20000000f00 */
[----:B------:R-:W-:Y:S01]  /*5bd0*/  HADD2.F32 R83, -RZ, R88.H1_H1 ;  /* 0x30000058ff537230 */ /* 0x000fe20000004100 */
[----:B------:R-:W-:Y:S01]  /*5be0*/  ISETP.NE.U32.AND P6, PT, R161, 0x1, PT ;  /* 0x00000001a100780c */ /* 0x000fe20003fc5070 */
[----:B------:R-:W-:Y:S01]  /*5bf0*/  HADD2.F32 R84, -RZ, R89.H1_H1 ;  /* 0x30000059ff547230 */ /* 0x000fe20000004100 */
[----:B------:R-:W-:Y:S01]  /*5c00*/  ISETP.NE.AND P0, PT, R170, RZ, PT ;  /* 0x000000ffaa00720c */ /* 0x000fe20003f05270 */
[--C-:B------:R-:W-:Y:S01]  /*5c10*/  HADD2.F32 R85, -RZ, R107.reuse.H0_H0 ;  /* 0x2000006bff557230 */ /* 0x100fe20000004100 */
[----:B------:R-:W-:Y:S01]  /*5c20*/  SEL R110, R110, 0x10, !P6 ;  /* 0x000000106e6e7807 */ /* 0x000fe20007000000 */
[----:B------:R-:W-:Y:S01]  /*5c30*/  HADD2.F32 R86, -RZ, R107.H1_H1 ;  /* 0x3000006bff567230 */ /* 0x000fe20000004100 */
[----:B------:R-:W-:Y:S02]  /*5c40*/  BSSY.RECONVERGENT B0, `(.L_x_95) ;  /* 0x00000fb000007945 */ /* 0x000fe40003800200 */
[----:B------:R-:W-:Y:S01]  /*5c50*/  IADD3 R179, PT, PT, R179, R110, RZ ;  /* 0x0000006eb3b37210 */ /* 0x000fe20007ffe0ff */
[----:B---3--:R-:W1:Y:S01]  /*5c60*/  LDTM.x64 R4, tmem[UR4] ;  /* 0x00000004000479ee */ /* 0x008e620008340000 */
[C---:B------:R-:W-:Y:S02]  /*5c70*/  IADD3 R180, PT, PT, R110.reuse, R177, RZ ;  /* 0x000000b16eb47210 */ /* 0x040fe40007ffe0ff */
[C---:B------:R-:W-:Y:S02]  /*5c80*/  IADD3 R182, PT, PT, R110.reuse, R175, RZ ;  /* 0x000000af6eb67210 */ /* 0x040fe40007ffe0ff */
[----:B------:R-:W-:Y:S01]  /*5c90*/  IADD3 R181, PT, PT, R110, R174, RZ ;  /* 0x000000ae6eb57210 */ /* 0x000fe20007ffe0ff */
[C---:B-12---:R-:W-:Y:S01]  /*5ca0*/  FMUL R0, R78.reuse, R4 ;  /* 0x000000044e007220 */ /* 0x046fe20000400000 */
[C---:B------:R-:W-:Y:S01]  /*5cb0*/  FMUL R2, R78.reuse, R5 ;  /* 0x000000054e027220 */ /* 0x040fe20000400000 */
[C---:B------:R-:W-:Y:S01]  /*5cc0*/  FMUL R3, R78.reuse, R6 ;  /* 0x000000064e037220 */ /* 0x040fe20000400000 */
[C---:B------:R-:W-:Y:S01]  /*5cd0*/  FMUL R7, R78.reuse, R7 ;  /* 0x000000074e077220 */ /* 0x040fe20000400000 */
[C---:B------:R-:W-:Y:S01]  /*5ce0*/  FFMA R0, R81.reuse, R82, R0 ;  /* 0x0000005251007223 */ /* 0x040fe20000000000 */
[----:B------:R-:W-:Y:S02]  /*5cf0*/  HADD2.F32 R82, -RZ, R89.H0_H0 ;  /* 0x20000059ff527230 */ /* 0x000fe40000004100 */
[C---:B------:R-:W-:Y:S01]  /*5d00*/  FFMA R2, R81.reuse, R83, R2 ;  /* 0x0000005351027223 */ /* 0x040fe20000000002 */
[--C-:B------:R-:W-:Y:S02]  /*5d10*/  HADD2.F32 R83, -RZ, R90.reuse.H0_H0 ;  /* 0x2000005aff537230 */ /* 0x100fe40000004100 */
[C---:B------:R-:W-:Y:S01]  /*5d20*/  FMUL R4, R78.reuse, R8 ;  /* 0x000000084e047220 */ /* 0x040fe20000400000 */
[----:B------:R-:W-:Y:S01]  /*5d30*/  FMUL R5, R78, R9 ;  /* 0x000000094e057220 */ /* 0x000fe20000400000 */
[C---:B------:R-:W-:Y:S01]  /*5d40*/  FFMA R3, R81.reuse, R82, R3 ;  /* 0x0000005251037223 */ /* 0x040fe20000000003 */
[----:B------:R-:W-:Y:S01]  /*5d50*/  HADD2.F32 R82, -RZ, R90.H1_H1 ;  /* 0x3000005aff527230 */ /* 0x000fe20000004100 */
[----:B------:R-:W-:Y:S01]  /*5d60*/  F2FP.F16.F32.PACK_AB R92, R2, R0 ;  /* 0x00000000025c723e */ /* 0x000fe200000000ff */
[C---:B------:R-:W-:Y:S01]  /*5d70*/  FFMA R7, R81.reuse, R84, R7 ;  /* 0x0000005451077223 */ /* 0x040fe20000000007 */
[C---:B------:R-:W-:Y:S01]  /*5d80*/  FFMA R4, R81.reuse, R83, R4 ;  /* 0x0000005351047223 */ /* 0x040fe20000000004 */
[--C-:B------:R-:W-:Y:S02]  /*5d90*/  HADD2.F32 R83, -RZ, R91.reuse.H0_H0 ;  /* 0x2000005bff537230 */ /* 0x100fe40000004100 */
[----:B------:R-:W-:Y:S01]  /*5da0*/  FFMA R5, R81, R82, R5 ;  /* 0x0000005251057223 */ /* 0x000fe20000000005 */
[C---:B------:R-:W-:Y:S01]  /*5db0*/  FMUL R6, R78.reuse, R10 ;  /* 0x0000000a4e067220 */ /* 0x040fe20000400000 */
[----:B------:R-:W-:Y:S01]  /*5dc0*/  HADD2.F32 R82, -RZ, R91.H1_H1 ;  /* 0x3000005bff527230 */ /* 0x000fe20000004100 */
[----:B------:R-:W-:Y:S01]  /*5dd0*/  F2FP.F16.F32.PACK_AB R93, R7, R3 ;  /* 0x00000003075d723e */ /* 0x000fe200000000ff */
[C---:B------:R-:W-:Y:S01]  /*5de0*/  FMUL R11, R78.reuse, R11 ;  /* 0x0000000b4e0b7220 */ /* 0x040fe20000400000 */
[----:B------:R-:W-:Y:S01]  /*5df0*/  F2FP.F16.F32.PACK_AB R94, R5, R4 ;  /* 0x00000004055e723e */ /* 0x000fe200000000ff */
[C---:B------:R-:W-:Y:S01]  /*5e00*/  FFMA R6, R81.reuse, R83, R6 ;  /* 0x0000005351067223 */ /* 0x040fe20000000006 */
[C---:B------:R-:W-:Y:S01]  /*5e10*/  FMUL R8, R78.reuse, R12 ;  /* 0x0000000c4e087220 */ /* 0x040fe20000400000 */
[----:B------:R-:W-:Y:S01]  /*5e20*/  FFMA R11, R81, R82, R11 ;  /* 0x00000052510b7223 */ /* 0x000fe2000000000b */
[--C-:B------:R-:W-:Y:S02]  /*5e30*/  HADD2.F32 R82, -RZ, R96.reuse.H0_H0 ;  /* 0x20000060ff527230 */ /* 0x100fe40000004100 */
[C---:B------:R-:W-:Y:S01]  /*5e40*/  FMUL R9, R78.reuse, R13 ;  /* 0x0000000d4e097220 */ /* 0x040fe20000400000 */
[----:B------:R-:W-:Y:S02]  /*5e50*/  HADD2.F32 R84, -RZ, R96.H1_H1 ;  /* 0x30000060ff547230 */ /* 0x000fe40000004100 */
[C---:B------:R-:W-:Y:S01]  /*5e60*/  FMUL R10, R78.reuse, R14 ;  /* 0x0000000e4e0a7220 */ /* 0x040fe20000400000 */
[--C-:B------:R-:W-:Y:S01]  /*5e70*/  HADD2.F32 R83, -RZ, R97.reuse.H0_H0 ;  /* 0x20000061ff537230 */ /* 0x100fe20000004100 */
[----:B------:R-:W-:Y:S01]  /*5e80*/  F2FP.F16.F32.PACK_AB R95, R11, R6 ;  /* 0x000000060b5f723e */ /* 0x000fe200000000ff */
[C---:B------:R-:W-:Y:S01]  /*5e90*/  FFMA R8, R81.reuse, R82, R8 ;  /* 0x0000005251087223 */ /* 0x040fe20000000008 */
[----:B------:R-:W-:Y:S02]  /*5ea0*/  HADD2.F32 R82, -RZ, R97.H1_H1 ;  /* 0x30000061ff527230 */ /* 0x000fe40000004100 */
[C---:B------:R-:W-:Y:S01]  /*5eb0*/  FFMA R9, R81.reuse, R84, R9 ;  /* 0x0000005451097223 */ /* 0x040fe20000000009 */
[----:B------:R-:W-:Y:S01]  /*5ec0*/  FFMA R10, R81, R83, R10 ;  /* 0x00000053510a7223 */ /* 0x000fe2000000000a */
[----:B------:R1:W-:Y:S01]  /*5ed0*/  STS.128 [R178+UR48+0x400], R92 ;  /* 0x0004005cb2007988 */ /* 0x0003e20008000c30 */
[C---:B------:R-:W-:Y:S01]  /*5ee0*/  FMUL R15, R78.reuse, R15 ;  /* 0x0000000f4e0f7220 */ /* 0x040fe20000400000 */
[--C-:B------:R-:W-:Y:S01]  /*5ef0*/  HADD2.F32 R83, -RZ, R98.reuse.H0_H0 ;  /* 0x20000062ff537230 */ /* 0x100fe20000004100 */
[----:B------:R-:W-:Y:S01]  /*5f00*/  F2FP.F16.F32.PACK_AB R116, R9, R8 ;  /* 0x000000080974723e */ /* 0x000fe200000000ff */
[----:B------:R-:W-:Y:S02]  /*5f10*/  HADD2.F32 R84, -RZ, R98.H1_H1 ;  /* 0x30000062ff547230 */ /* 0x000fe40000004100 */
[----:B------:R-:W-:Y:S01]  /*5f20*/  FFMA R15, R81, R82, R15 ;  /* 0x00000052510f7223 */ /* 0x000fe2000000000f */
[C---:B------:R-:W-:Y:S01]  /*5f30*/  FMUL R12, R78.reuse, R16 ;  /* 0x000000104e0c7220 */ /* 0x040fe20000400000 */
[C---:B------:R-:W-:Y:S01]  /*5f40*/  FMUL R13, R78.reuse, R17 ;  /* 0x000000114e0d7220 */ /* 0x040fe20000400000 */
[--C-:B------:R-:W-:Y:S02]  /*5f50*/  HADD2.F32 R82, -RZ, R99.reuse.H0_H0 ;  /* 0x20000063ff527230 */ /* 0x100fe40000004100 */
[C---:B------:R-:W-:Y:S01]  /*5f60*/  FMUL R14, R78.reuse, R18 ;  /* 0x000000124e0e7220 */ /* 0x040fe20000400000 */
[----:B------:R-:W-:Y:S01]  /*5f70*/  F2FP.F16.F32.PACK_AB R117, R15, R10 ;  /* 0x0000000a0f75723e */ /* 0x000fe200000000ff */
[C---:B------:R-:W-:Y:S01]  /*5f80*/  FFMA R12, R81.reuse, R83, R12 ;  /* 0x00000053510c7223 */ /* 0x040fe2000000000c */
[C---:B------:R-:W-:Y:S01]  /*5f90*/  FFMA R13, R81.reuse, R84, R13 ;  /* 0x00000054510d7223 */ /* 0x040fe2000000000d */
[----:B------:R-:W-:Y:S01]  /*5fa0*/  FFMA R14, R81, R82, R14 ;  /* 0x00000052510e7223 */ /* 0x000fe2000000000e */
[----:B------:R-:W-:Y:S02]  /*5fb0*/  HADD2.F32 R84, -RZ, R99.H1_H1 ;  /* 0x30000063ff547230 */ /* 0x000fe40000004100 */
[C---:B------:R-:W-:Y:S01]  /*5fc0*/  FMUL R19, R78.reuse, R19 ;  /* 0x000000134e137220 */ /* 0x040fe20000400000 */
[--C-:B------:R-:W-:Y:S01]  /*5fd0*/  HADD2.F32 R82, -RZ, R104.reuse.H0_H0 ;  /* 0x20000068ff527230 */ /* 0x100fe20000004100 */
[----:B------:R-:W-:Y:S01]  /*5fe0*/  F2FP.F16.F32.PACK_AB R118, R13, R12 ;  /* 0x0000000c0d76723e */ /* 0x000fe200000000ff */
[C---:B------:R-:W-:Y:S01]  /*5ff0*/  FMUL R16, R78.reuse, R20 ;  /* 0x000000144e107220 */ /* 0x040fe20000400000 */
[C---:B------:R-:W-:Y:S01]  /*6000*/  FFMA R19, R81.reuse, R84, R19 ;  /* 0x0000005451137223 */ /* 0x040fe20000000013 */
[----:B------:R-:W-:Y:S02]  /*6010*/  HADD2.F32 R84, -RZ, R104.H1_H1 ;  /* 0x30000068ff547230 */ /* 0x000fe40000004100 */
[C---:B------:R-:W-:Y:S01]  /*6020*/  FMUL R17, R78.reuse, R21 ;  /* 0x000000154e117220 */ /* 0x040fe20000400000 */
[----:B------:R-:W-:Y:S01]  /*6030*/  FFMA R16, R81, R82, R16 ;  /* 0x0000005251107223 */ /* 0x000fe20000000010 */
[--C-:B------:R-:W-:Y:S01]  /*6040*/  HADD2.F32 R82, -RZ, R105.reuse.H0_H0 ;  /* 0x20000069ff527230 */ /* 0x100fe20000004100 */
[----:B------:R-:W-:Y:S01]  /*6050*/  F2FP.F16.F32.PACK_AB R119, R19, R14 ;  /* 0x0000000e1377723e */ /* 0x000fe200000000ff */
[----:B------:R-:W-:Y:S01]  /*6060*/  FFMA R17, R81, R84, R17 ;  /* 0x0000005451117223 */ /* 0x000fe20000000011 */
[C---:B------:R-:W-:Y:S01]  /*6070*/  FMUL R18, R78.reuse, R22 ;  /* 0x000000164e127220 */ /* 0x040fe20000400000 */
[C---:B------:R-:W-:Y:S01]  /*6080*/  FMUL R23, R78.reuse, R23 ;  /* 0x000000174e177220 */ /* 0x040fe20000400000 */
[--C-:B------:R-:W-:Y:S01]  /*6090*/  HADD2.F32 R83, -RZ, R106.reuse.H0_H0 ;  /* 0x2000006aff537230 */ /* 0x100fe20000004100 */
[----:B------:R2:W-:Y:S01]  /*60a0*/  STS.128 [R179+0x400], R116 ;  /* 0x00040074b3007388 */ /* 0x0005e20000000c00 */
[----:B------:R-:W-:Y:S01]  /*60b0*/  F2FP.F16.F32.PACK_AB R124, R17, R16 ;  /* 0x00000010117c723e */ /* 0x000fe200000000ff */
[C---:B------:R-:W-:Y:S01]  /*60c0*/  FFMA R18, R81.reuse, R82, R18 ;  /* 0x0000005251127223 */ /* 0x040fe20000000012 */
[----:B------:R-:W-:Y:S02]  /*60d0*/  HADD2.F32 R82, -RZ, R105.H1_H1 ;  /* 0x30000069ff527230 */ /* 0x000fe40000004100 */
[C---:B------:R-:W-:Y:S01]  /*60e0*/  FMUL R20, R78.reuse, R24 ;  /* 0x000000184e147220 */ /* 0x040fe20000400000 */
[----:B------:R-:W-:Y:S02]  /*60f0*/  HADD2.F32 R84, -RZ, R106.H1_H1 ;  /* 0x3000006aff547230 */ /* 0x000fe40000004100 */
[C---:B------:R-:W-:Y:S01]  /*6100*/  FMUL R21, R78.reuse, R25 ;  /* 0x000000194e157220 */ /* 0x040fe20000400000 */
[C---:B------:R-:W-:Y:S01]  /*6110*/  FMUL R22, R78.reuse, R26 ;  /* 0x0000001a4e167220 */ /* 0x040fe20000400000 */
[C---:B------:R-:W-:Y:S01]  /*6120*/  FFMA R23, R81.reuse, R82, R23 ;  /* 0x0000005251177223 */ /* 0x040fe20000000017 */
[C---:B------:R-:W-:Y:S01]  /*6130*/  FFMA R20, R81.reuse, R83, R20 ;  /* 0x0000005351147223 */ /* 0x040fe20000000014 */
[C---:B------:R-:W-:Y:S01]  /*6140*/  FFMA R21, R81.reuse, R84, R21 ;  /* 0x0000005451157223 */ /* 0x040fe20000000015 */
[----:B------:R-:W-:Y:S01]  /*6150*/  FFMA R22, R81, R85, R22 ;  /* 0x0000005551167223 */ /* 0x000fe20000000016 */
[C---:B------:R-:W-:Y:S01]  /*6160*/  FMUL R27, R78.reuse, R27 ;  /* 0x0000001b4e1b7220 */ /* 0x040fe20000400000 */
[--C-:B------:R-:W-:Y:S01]  /*6170*/  HADD2.F32 R82, -RZ, R112.reuse.H0_H0 ;  /* 0x20000070ff527230 */ /* 0x100fe20000004100 */
[----:B------:R-:W-:Y:S01]  /*6180*/  F2FP.F16.F32.PACK_AB R125, R23, R18 ;  /* 0x00000012177d723e */ /* 0x000fe200000000ff */
[C---:B------:R-:W-:Y:S01]  /*6190*/  FMUL R24, R78.reuse, R28 ;  /* 0x0000001c4e187220 */ /* 0x040fe20000400000 */
[----:B------:R-:W-:Y:S01]  /*61a0*/  F2FP.F16.F32.PACK_AB R126, R21, R20 ;  /* 0x00000014157e723e */ /* 0x000fe200000000ff */
[C---:B------:R-:W-:Y:S01]  /*61b0*/  FFMA R27, R81.reuse, R86, R27 ;  /* 0x00000056511b7223 */ /* 0x040fe2000000001b */
[----:B------:R-:W-:Y:S02]  /*61c0*/  HADD2.F32 R84, -RZ, R112.H1_H1 ;  /* 0x30000070ff547230 */ /* 0x000fe40000004100 */
[----:B------:R-:W-:Y:S01]  /*61d0*/  FFMA R24, R81, R82, R24 ;  /* 0x0000005251187223 */ /* 0x000fe20000000018 */
[C---:B------:R-:W-:Y:S01]  /*61e0*/  FMUL R25, R78.reuse, R29 ;  /* 0x0000001d4e197220 */ /* 0x040fe20000400000 */
[--C-:B------:R-:W-:Y:S01]  /*61f0*/  HADD2.F32 R83, -RZ, R113.reuse.H0_H0 ;  /* 0x20000071ff537230 */ /* 0x100fe20000004100 */
[----:B------:R-:W-:Y:S01]  /*6200*/  F2FP.F16.F32.PACK_AB R127, R27, R22 ;  /* 0x000000161b7f723e */ /* 0x000fe200000000ff */
[C---:B------:R-:W-:Y:S01]  /*6210*/  FMUL R26, R78.reuse, R30 ;  /* 0x0000001e4e1a7220 */ /* 0x040fe20000400000 */
[----:B------:R-:W-:Y:S02]  /*6220*/  HADD2.F32 R82, -RZ, R113.H1_H1 ;  /* 0x30000071ff527230 */ /* 0x000fe40000004100 */
[C---:B------:R-:W-:Y:S01]  /*6230*/  FFMA R25, R81.reuse, R84, R25 ;  /* 0x0000005451197223 */ /* 0x040fe20000000019 */
[C---:B------:R-:W-:Y:S01]  /*6240*/  FMUL R31, R78.reuse, R31 ;  /* 0x0000001f4e1f7220 */ /* 0x040fe20000400000 */
[----:B------:R3:W-:Y:S01]  /*6250*/  STS.128 [R177+0x400], R124 ;  /* 0x0004007cb1007388 */ /* 0x0007e20000000c00 */
[----:B------:R-:W-:Y:S01]  /*6260*/  FFMA R26, R81, R83, R26 ;  /* 0x00000053511a7223 */ /* 0x000fe2000000001a */
[--C-:B------:R-:W-:Y:S01]  /*6270*/  HADD2.F32 R83, -RZ, R114.reuse.H0_H0 ;  /* 0x20000072ff537230 */ /* 0x100fe20000004100 */
[----:B-1----:R-:W-:Y:S01]  /*6280*/  F2FP.F16.F32.PACK_AB R92, R25, R24 ;  /* 0x00000018195c723e */ /* 0x002fe200000000ff */
[----:B------:R-:W-:Y:S01]  /*6290*/  FFMA R31, R81, R82, R31 ;  /* 0x00000052511f7223 */ /* 0x000fe2000000001f */
[C---:B------:R-:W-:Y:S01]  /*62a0*/  FMUL R28, R78.reuse, R32 ;  /* 0x000000204e1c7220 */ /* 0x040fe20000400000 */
[----:B------:R-:W-:Y:S02]  /*62b0*/  HADD2.F32 R82, -RZ, R114.H1_H1 ;  /* 0x30000072ff527230 */ /* 0x000fe40000004100 */
[C---:B------:R-:W-:Y:S01]  /*62c0*/  FMUL R29, R78.reuse, R33 ;  /* 0x000000214e1d7220 */ /* 0x040fe20000400000 */
[--C-:B------:R-:W-:Y:S01]  /*62d0*/  HADD2.F32 R85, -RZ, R115.reuse.H0_H0 ;  /* 0x20000073ff557230 */ /* 0x100fe20000004100 */
[----:B------:R-:W-:Y:S01]  /*62e0*/  F2FP.F16.F32.PACK_AB R93, R31, R26 ;  /* 0x0000001a1f5d723e */ /* 0x000fe200000000ff */
[C---:B------:R-:W-:Y:S01]  /*62f0*/  FFMA R28, R81.reuse, R83, R28 ;  /* 0x00000053511c7223 */ /* 0x040fe2000000001c */
        /* <DEDUP_REMOVED lines=16> */
[----:B------:R-:W-:Y:S01]  /*6400*/  HADD2.F32 R82, -RZ, R121.H1_H1 ;  /* 0x30000079ff527230 */ /* 0x000fe20000004100 */
[----:B------:R1:W-:Y:S01]  /*6410*/  STS.128 [R180+0x400], R92 ;  /* 0x0004005cb4007388 */ /* 0x0003e20000000c00 */
[C---:B------:R-:W-:Y:S01]  /*6420*/  FMUL R39, R78.reuse, R39 ;  /* 0x000000274e277220 */ /* 0x040fe20000400000 */
[----:B--2---:R-:W-:Y:S01]  /*6430*/  F2FP.F16.F32.PACK_AB R116, R33, R32 ;  /* 0x000000202174723e */ /* 0x004fe200000000ff */
[C---:B------:R-:W-:Y:S01]  /*6440*/  FFMA R34, R81.reuse, R83, R34 ;  /* 0x0000005351227223 */ /* 0x040fe20000000022 */
[--C-:B------:R-:W-:Y:S02]  /*6450*/  HADD2.F32 R83, -RZ, R122.reuse.H0_H0 ;  /* 0x2000007aff537230 */ /* 0x100fe40000004100 */
        /* <DEDUP_REMOVED lines=26> */
[----:B---3--:R-:W-:Y:S01]  /*6600*/  F2FP.F16.F32.PACK_AB R124, R41, R40 ;  /* 0x00000028297c723e */ /* 0x008fe200000000ff */
        /* <DEDUP_REMOVED lines=9> */
[C---:B------:R-:W-:Y:S01]  /*66a0*/  FFMA R45, R81.reuse, R84, R45 ;  /* 0x00000054512d7223 */ /* 0x040fe2000000002d */
[C---:B------:R-:W-:Y:S01]  /*66b0*/  FMUL R46, R78.reuse, R50 ;  /* 0x000000324e2e7220 */ /* 0x040fe20000400000 */
[----:B------:R-:W-:Y:S02]  /*66c0*/  HADD2.F32 R82, -RZ, R131.H1_H1 ;  /* 0x30000083ff527230 */ /* 0x000fe40000004100 */
[C---:B------:R-:W-:Y:S01]  /*66d0*/  FMUL R51, R78.reuse, R51 ;  /* 0x000000334e337220 */ /* 0x040fe20000400000 */
[C---:B------:R-:W-:Y:S01]  /*66e0*/  FMUL R48, R78.reuse, R52 ;  /* 0x000000344e307220 */ /* 0x040fe20000400000 */
[C---:B------:R-:W-:Y:S01]  /*66f0*/  FFMA R46, R81.reuse, R83, R46 ;  /* 0x00000053512e7223 */ /* 0x040fe2000000002e */
[--C-:B------:R-:W-:Y:S02]  /*6700*/  HADD2.F32 R83, -RZ, R136.reuse.H0_H0 ;  /* 0x20000088ff537230 */ /* 0x100fe40000004100 */
[C---:B------:R-:W-:Y:S01]  /*6710*/  FFMA R51, R81.reuse, R82, R51 ;  /* 0x0000005251337223 */ /* 0x040fe20000000033 */
[----:B------:R-:W-:Y:S02]  /*6720*/  HADD2.F32 R84, -RZ, R136.H1_H1 ;  /* 0x30000088ff547230 */ /* 0x000fe40000004100 */
[C---:B------:R-:W-:Y:S01]  /*6730*/  FMUL R49, R78.reuse, R53 ;  /* 0x000000354e317220 */ /* 0x040fe20000400000 */
[--C-:B------:R-:W-:Y:S02]  /*6740*/  HADD2.F32 R85, -RZ, R137.reuse.H0_H0 ;  /* 0x20000089ff557230 */ /* 0x100fe40000004100 */
[C---:B------:R-:W-:Y:S01]  /*6750*/  FMUL R50, R78.reuse, R54 ;  /* 0x000000364e327220 */ /* 0x040fe20000400000 */
[----:B------:R-:W-:Y:S02]  /*6760*/  HADD2.F32 R82, -RZ, R137.H1_H1 ;  /* 0x30000089ff527230 */ /* 0x000fe40000004100 */
[C---:B------:R-:W-:Y:S01]  /*6770*/  FMUL R55, R78.reuse, R55 ;  /* 0x000000374e377220 */ /* 0x040fe20000400000 */
[C---:B------:R-:W-:Y:S01]  /*6780*/  FFMA R48, R81.reuse, R83, R48 ;  /* 0x0000005351307223 */ /* 0x040fe20000000030 */
[C---:B------:R-:W-:Y:S01]  /*6790*/  FFMA R49, R81.reuse, R84, R49 ;  /* 0x0000005451317223 */ /* 0x040fe20000000031 */
[C---:B------:R-:W-:Y:S01]  /*67a0*/  FFMA R50, R81.reuse, R85, R50 ;  /* 0x0000005551327223 */ /* 0x040fe20000000032 */
[C---:B------:R-:W-:Y:S01]  /*67b0*/  FFMA R55, R81.reuse, R82, R55 ;  /* 0x0000005251377223 */ /* 0x040fe20000000037 */
[--C-:B------:R-:W-:Y:S02]  /*67c0*/  HADD2.F32 R83, -RZ, R138.reuse.H0_H0 ;  /* 0x2000008aff537230 */ /* 0x100fe40000004100 */
[C---:B------:R-:W-:Y:S01]  /*67d0*/  FMUL R52, R78.reuse, R56 ;  /* 0x000000384e347220 */ /* 0x040fe20000400000 */
        /* <DEDUP_REMOVED lines=9> */
[----:B------:R-:W-:Y:S01]  /*6870*/  FFMA R59, R81, R84, R59 ;  /* 0x00000054513b7223 */ /* 0x000fe2000000003b */
[--C-:B------:R-:W-:Y:S02]  /*6880*/  HADD2.F32 R82, -RZ, R144.reuse.H0_H0 ;  /* 0x20000090ff527230 */ /* 0x100fe40000004100 */
[C---:B------:R-:W-:Y:S01]  /*6890*/  FMUL R56, R78.reuse, R60 ;  /* 0x0000003c4e387220 */ /* 0x040fe20000400000 */
[----:B------:R-:W-:Y:S02]  /*68a0*/  HADD2.F32 R84, -RZ, R144.H1_H1 ;  /* 0x30000090ff547230 */ /* 0x000fe40000004100 */
[C---:B------:R-:W-:Y:S01]  /*68b0*/  FMUL R57, R78.reuse, R61 ;  /* 0x0000003d4e397220 */ /* 0x040fe20000400000 */
[--C-:B------:R-:W-:Y:S02]  /*68c0*/  HADD2.F32 R83, -RZ, R145.reuse.H0_H0 ;  /* 0x20000091ff537230 */ /* 0x100fe40000004100 */
[C---:B------:R-:W-:Y:S01]  /*68d0*/  FMUL R58, R78.reuse, R62 ;  /* 0x0000003e4e3a7220 */ /* 0x040fe20000400000 */
[----:B------:R-:W-:Y:S01]  /*68e0*/  F2FP.F16.F32.PACK_AB R126, R45, R44 ;  /* 0x0000002c2d7e723e */ /* 0x000fe200000000ff */
[----:B------:R-:W-:Y:S01]  /*68f0*/  FFMA R56, R81, R82, R56 ;  /* 0x0000005251387223 */ /* 0x000fe20000000038 */
[----:B------:R-:W-:Y:S01]  /*6900*/  F2FP.F16.F32.PACK_AB R127, R51, R46 ;  /* 0x0000002e337f723e */ /* 0x000fe200000000ff */
[C---:B------:R-:W-:Y:S01]  /*6910*/  FFMA R57, R81.reuse, R84, R57 ;  /* 0x0000005451397223 */ /* 0x040fe20000000039 */
[C---:B------:R-:W-:Y:S01]  /*6920*/  FFMA R58, R81.reuse, R83, R58 ;  /* 0x00000053513a7223 */ /* 0x040fe2000000003a */
[----:B------:R-:W-:Y:S02]  /*6930*/  HADD2.F32 R82, -RZ, R145.H1_H1 ;  /* 0x30000091ff527230 */ /* 0x000fe40000004100 */
[C---:B------:R-:W-:Y:S01]  /*6940*/  FMUL R63, R78.reuse, R63 ;  /* 0x0000003f4e3f7220 */ /* 0x040fe20000400000 */
[----:B------:R1:W-:Y:S01]  /*6950*/  STS.128 [R182+0x400], R124 ;  /* 0x0004007cb6007388 */ /* 0x0003e20000000c00 */
[--C-:B------:R-:W-:Y:S02]  /*6960*/  HADD2.F32 R83, -RZ, R146.reuse.H0_H0 ;  /* 0x20000092ff537230 */ /* 0x100fe40000004100 */
[C---:B------:R-:W-:Y:S01]  /*6970*/  FMUL R60, R78.reuse, R64 ;  /* 0x000000404e3c7220 */ /* 0x040fe20000400000 */
[----:B------:R-:W-:Y:S02]  /*6980*/  HADD2.F32 R84, -RZ, R146.H1_H1 ;  /* 0x30000092ff547230 */ /* 0x000fe40000004100 */
[C---:B------:R-:W-:Y:S01]  /*6990*/  FMUL R61, R78.reuse, R65 ;  /* 0x000000414e3d7220 */ /* 0x040fe20000400000 */
[--C-:B------:R-:W-:Y:S02]  /*69a0*/  HADD2.F32 R85, -RZ, R147.reuse.H0_H0 ;  /* 0x20000093ff557230 */ /* 0x100fe40000004100 */
[C---:B------:R-:W-:Y:S01]  /*69b0*/  FMUL R62, R78.reuse, R66 ;  /* 0x000000424e3e7220 */ /* 0x040fe20000400000 */
[----:B------:R-:W-:Y:S02]  /*69c0*/  HADD2.F32 R86, -RZ, R147.H1_H1 ;  /* 0x30000093ff567230 */ /* 0x000fe40000004100 */
[----:B------:R-:W-:Y:S01]  /*69d0*/  FFMA R63, R81, R82, R63 ;  /* 0x00000052513f7223 */ /* 0x000fe2000000003f */
[----:B------:R-:W-:Y:S01]  /*69e0*/  FMUL R67, R78, R67 ;  /* 0x000000434e437220 */ /* 0x000fe20000400000 */
[----:B------:R-:W-:Y:S01]  /*69f0*/  F2FP.F16.F32.PACK_AB R132, R49, R48 ;  /* 0x000000303184723e */ /* 0x000fe200000000ff */
[----:B------:R-:W-:Y:S01]  /*6a00*/  FFMA R60, R81, R83, R60 ;  /* 0x00000053513c7223 */ /* 0x000fe2000000003c */
[----:B------:R-:W-:Y:S01]  /*6a10*/  F2FP.F16.F32.PACK_AB R133, R55, R50 ;  /* 0x000000323785723e */ /* 0x000fe200000000ff */
[----:B------:R-:W-:Y:S01]  /*6a20*/  FFMA R61, R81, R84, R61 ;  /* 0x00000054513d7223 */ /* 0x000fe2000000003d */
[----:B------:R-:W-:Y:S01]  /*6a30*/  F2FP.F16.F32.PACK_AB R134, R53, R52 ;  /* 0x000000343586723e */ /* 0x000fe200000000ff */
[----:B------:R-:W-:Y:S01]  /*6a40*/  FFMA R62, R81, R85, R62 ;  /* 0x00000055513e7223 */ /* 0x000fe2000000003e */
[----:B------:R-:W-:Y:S01]  /*6a50*/  F2FP.F16.F32.PACK_AB R135, R59, R54 ;  /* 0x000000363b87723e */ /* 0x000fe200000000ff */
[----:B------:R-:W-:Y:S01]  /*6a60*/  FFMA R67, R81, R86, R67 ;  /* 0x0000005651437223 */ /* 0x000fe20000000043 */
[----:B------:R-:W-:Y:S02]  /*6a70*/  F2FP.F16.F32.PACK_AB R140, R57, R56 ;  /* 0x00000038398c723e */ /* 0x000fe400000000ff */
[----:B------:R-:W-:Y:S01]  /*6a80*/  F2FP.F16.F32.PACK_AB R141, R63, R58 ;  /* 0x0000003a3f8d723e */ /* 0x000fe200000000ff */
[----:B------:R1:W-:Y:S01]  /*6a90*/  STS.128 [R174+0x400], R132 ;  /* 0x00040084ae007388 */ /* 0x0003e20000000c00 */
[----:B------:R-:W-:Y:S02]  /*6aa0*/  F2FP.F16.F32.PACK_AB R142, R61, R60 ;  /* 0x0000003c3d8e723e */ /* 0x000fe400000000ff */
[----:B------:R-:W-:Y:S05]  /*6ab0*/  F2FP.F16.F32.PACK_AB R143, R67, R62 ;  /* 0x0000003e438f723e */ /* 0x000fea00000000ff */
[----:B------:R1:W-:Y:S01]  /*6ac0*/  STS.128 [R181+0x400], R140 ;  /* 0x0004008cb5007388 */ /* 0x0003e20000000c00 */
[----:B------:R-:W-:Y:S01]  /*6ad0*/  @!PT LDS RZ, [RZ] ;  /* 0x00000000fffff984 */ /* 0x000fe20000000800 */
[----:B------:R-:W-:Y:S01]  /*6ae0*/  @!PT LDS RZ, [RZ] ;  /* 0x00000000fffff984 */ /* 0x000fe20000000800 */
[----:B------:R-:W-:Y:S01]  /*6af0*/  @!PT LDS RZ, [RZ] ;  /* 0x00000000fffff984 */ /* 0x000fe20000000800 */
[----:B------:R-:W-:Y:S01]  /*6b00*/  @!PT LDS RZ, [RZ] ;  /* 0x00000000fffff984 */ /* 0x000fe20000000800 */
[----:B------:R2:W-:Y:S07]  /*6b10*/  MEMBAR.ALL.CTA ;  /* 0x0000000000007992 */ /* 0x0005ee0000008000 */
[----:B--2---:R-:W2:Y:S02]  /*6b20*/  FENCE.VIEW.ASYNC.S ;  /* 0x00000000000073c6 */ /* 0x004ea40000000000 */
[----:B--2---:R-:W-:Y:S06]  /*6b30*/  BAR.SYNC.DEFER_BLOCKING 0x1, 0x80 ;  /* 0x0042000000007b1d */ /* 0x004fec0000010000 */
[----:B------:R-:W-:Y:S05]  /*6b40*/  @P0 BRA `(.L_x_96) ;  /* 0x0000000000280947 */ /* 0x000fea0003800000 */
[----:B------:R-:W-:Y:S02]  /*6b50*/  UIADD3 UR4, UPT, UPT, UR48, 0x400, URZ ;  /* 0x0000040030047890 */ /* 0x000fe4000fffe0ff */
[----:B------:R-:W-:Y:S01]  /*6b60*/  UIADD3 UR6, UP0, UPT, UR52, 0x680, URZ ;  /* 0x0000068034067890 */ /* 0x000fe2000ff1e0ff */
[----:B------:R-:W-:Y:S03]  /*6b70*/  UMOV UR43, UR36 ;  /* 0x00000024002b7c82 */ /* 0x000fe60008000000 */
[----:B------:R-:W-:Y:S01]  /*6b80*/  MOV R163, UR4 ;  /* 0x0000000400a37c02 */ /* 0x000fe20008000f00 */
[----:B------:R-:W-:Y:S03]  /*6b90*/  UIADD3.X UR7, UPT, UPT, URZ, UR53, URZ, UP0, !UPT ;  /* 0x00000035ff077290 */ /* 0x000fe600087fe4ff */
[----:B------:R-:W-:Y:S11]  /*6ba0*/  R2UR UR40, R163 ;  /* 0x00000000a32872ca */ /* 0x000ff600000e0000 */
[----:B------:R-:W-:Y:S02]  /*6bb0*/  @!UPT UIADD3 URZ, UPT, UPT, URZ, URZ, URZ ;  /* 0x000000fffffff290 */ /* 0x000fe4000fffe0ff */
[----:B------:R2:W-:Y:S01]  /*6bc0*/  UTMASTG.3D [UR40], [UR6] ;  /* 0x00000028060073b5 */ /* 0x0005e20008010000 */
[----:B------:R0:W-:Y:S01]  /*6bd0*/  UTMACMDFLUSH ;  /* 0x00000000000079b7 */ /* 0x0001e20000000000 */
[----:B--2---:R-:W-:Y:S04]  /*6be0*/  DEPBAR.LE SB0, 0x1 ;  /* 0x000080400000791a */ /* 0x004fe80000000000 */
.L_x_96:
[----:B------:R-:W-:Y:S05]  /*6bf0*/  BSYNC.RECONVERGENT B0 ;  /* 0x0000000000007941 */ /* 0x000fea0003800200 */
.L_x_95:
[----:B------:R-:W-:Y:S01]  /*6c00*/  BAR.SYNC.DEFER_BLOCKING 0x1, 0x80 ;  /* 0x0042000000007b1d */ /* 0x000fe20000010000 */
[----:B------:R-:W-:Y:S01]  /*6c10*/  ISETP.NE.AND P1, PT, R176, RZ, PT ;  /* 0x000000ffb000720c */ /* 0x000fe20003f25270 */
[----:B------:R-:W-:Y:S01]  /*6c20*/  UISETP.NE.AND UP0, UPT, UR49, URZ, UPT ;  /* 0x000000ff3100728c */ /* 0x000fe2000bf05270 */
[----:B------:R-:W-:Y:S11]  /*6c30*/  LEA R3, R101, UR48, 0x3 ;  /* 0x0000003065037c11 */ /* 0x000ff6000f8e18ff */
[----:B------:R-:W-:Y:S01]  /*6c40*/  @P1 SHF.L.U32 R2, R167, 0x1f, RZ ;  /* 0x0000001fa7021819 */ /* 0x000fe200000006ff */
[----:B------:R-:W-:Y:S06]  /*6c50*/  BRA.U !UP0, `(.L_x_97) ;  /* 0x0000000108247547 */ /* 0x000fec000b800000 */
[----:B------:R-:W-:Y:S01]  /*6c60*/  IMAD.U32 R5, RZ, RZ, UR51 ;  /* 0x00000033ff057e24 */ /* 0x000fe2000f8e00ff */
[----:B------:R-:W-:Y:S01]  /*6c70*/  MOV R0, UR37 ;  /* 0x0000002500007c02 */ /* 0x000fe20008000f00 */
[----:B------:R-:W-:Y:S03]  /*6c80*/  UIADD3 UR51, UPT, UPT, UR51, 0x1, URZ ;  /* 0x0000000133337890 */ /* 0x000fe6000fffe0ff */
[----:B------:R-:W-:Y:S01]  /*6c90*/  @P1 LEA R5, R5, UR48, 0x3 ;  /* 0x0000003005051c11 */ /* 0x000fe2000f8e18ff */
[----:B------:R-:W-:Y:S04]  /*6ca0*/  UISETP.NE.AND UP0, UPT, UR51, 0x4, UPT ;  /* 0x000000043300788c */ /* 0x000fe8000bf05270 */
[----:B------:R-:W-:Y:S01]  /*6cb0*/  @P1 VIADD R5, R5, 0x50 ;  /* 0x0000005005051836 */ /* 0x000fe20000000000 */
[----:B------:R-:W-:Y:S04]  /*6cc0*/  USEL UR51, UR51, URZ, UP0 ;  /* 0x000000ff33337287 */ /* 0x000fe80008000000 */
[----:B------:R-:W-:Y:S04]  /*6cd0*/  @P1 PRMT R0, R0, 0x654, R5 ;  /* 0x0000065400001816 */ /* 0x000fe80000000005 */
[----:B------:R2:W-:Y:S04]  /*6ce0*/  @P1 SYNCS.ARRIVE.TRANS64.RED.A1T0 RZ, [R0+URZ], RZ ;  /* 0x000000ff00ff19a7 */ /* 0x0005e800081004ff */
.L_x_97:
[----:B------:R-:W3:Y:S01]  /*6cf0*/  @P1 SYNCS.PHASECHK.TRANS64.TRYWAIT P0, [R3+URZ+0x30], R2 ;  /* 0x00003002030015a7 */ /* 0x000ee200080011ff */
[----:B------:R-:W-:Y:S01]  /*6d00*/  BSSY B1, `(.L_x_98) ;  /* 0x000001f000017945 */ /* 0x000fe20003800000 */
[----:B---3--:R-:W-:Y:S03]  /*6d10*/  @P1 SEL R103, RZ, 0x1, !P0 ;  /* 0x00000001ff671807 */ /* 0x008fe60004000000 */
[----:B------:R-:W-:Y:S05]  /*6d20*/  @!P1 BRA `(.L_x_99) ;  /* 0x0000000000709947 */ /* 0x000fea0003800000 */
[----:B------:R-:W-:Y:S01]  /*6d30*/  ISETP.NE.AND P1, PT, R108, RZ, PT ;  /* 0x000000ff6c00720c */ /* 0x000fe20003f25270 */
[----:B------:R-:W-:Y:S01]  /*6d40*/  BSSY B0, `(.L_x_100) ;  /* 0x000000b000007945 */ /* 0x000fe20003800000 */
[----:B------:R-:W-:Y:S11]  /*6d50*/  ISETP.NE.AND P0, PT, R103, RZ, PT ;  /* 0x000000ff6700720c */ /* 0x000ff60003f05270 */
[----:B------:R-:W-:Y:S05]  /*6d60*/  @P1 IMAD R4, R101, 0x4000, R178 ;  /* 0x0000400065041824 */ /* 0x000fea00078e02b2 */
[----:B------:R-:W-:Y:S04]  /*6d70*/  @P1 IADD3 R9, PT, PT, R4, UR48, RZ ;  /* 0x0000003004091c10 */ /* 0x000fe8000fffe0ff */
[----:B------:R-:W-:Y:S01]  /*6d80*/  @P1 IADD3 R7, PT, PT, R102, R9, RZ ;  /* 0x0000000966071210 */ /* 0x000fe20007ffe0ff */
[--C-:B------:R-:W-:Y:S02]  /*6d90*/  @P1 IMAD.IADD R5, R100, 0x1, R9.reuse ;  /* 0x0000000164051824 */ /* 0x100fe400078e0209 */
[----:B------:R-:W-:Y:S01]  /*6da0*/  @P1 IMAD.IADD R2, R110, 0x1, R9 ;  /* 0x000000016e021824 */ /* 0x000fe200078e0209 */
[----:B------:R-:W-:Y:S06]  /*6db0*/  @P0 BRA `(.L_x_101) ;  /* 0x00000000000c0947 */ /* 0x000fec0003800000 */
[----:B--2---:R-:W-:Y:S04]  /*6dc0*/  SHF.L.U32 R0, R167, 0x1f, RZ ;  /* 0x0000001fa7007819 */ /* 0x004fe800000006ff */
[----:B------:R-:W2:Y:S02]  /*6dd0*/  SYNCS.PHASECHK.TRANS64.TRYWAIT P0, [R3+URZ+0x30], R0 ;  /* 0x00003000030075a7 */ /* 0x000ea400080011ff */
[----:B--2---:R-:W-:Y:S05]  /*6de0*/  @!P0 BRA `(.L_x_102) ;  /* 0x0000004400f48947 */ /* 0x004fea0003800000 */
.L_x_101:
[----:B------:R-:W-:Y:S05]  /*6df0*/  BSYNC B0 ;  /* 0x0000000000007941 */ /* 0x000fea0003800000 */
.L_x_100:
[----:B------:R-:W-:Y:S01]  /*6e00*/  ISETP.NE.AND P0, PT, R108, RZ, PT ;  /* 0x000000ff6c00720c */ /* 0x000fe20003f05270 */
[----:B------:R-:W-:Y:S11]  /*6e10*/  VIADD R101, R101, 0x1 ;  /* 0x0000000165657836 */ /* 0x000ff60000000000 */
[----:B------:R-:W-:Y:S01]  /*6e20*/  @!UPT UIADD3 URZ, UPT, UPT, URZ, URZ, URZ ;  /* 0x000000fffffff290 */ /* 0x000fe2000fffe0ff */
[----:B------:R3:W4:Y:S01]  /*6e30*/  @P0 LDS.128 R88, [R4+UR48+0x400] ;  /* 0x0004003004580984 */ /* 0x0007220008000c00 */
[--C-:B--2---:R-:W-:Y:S01]  /*6e40*/  @P0 IMAD.IADD R3, R102, 0x1, R5.reuse ;  /* 0x0000000166030824 */ /* 0x104fe200078e0205 */
[C---:B------:R-:W-:Y:S01]  /*6e50*/  @P0 IADD3 R0, PT, PT, R110.reuse, R7, RZ ;  /* 0x000000076e000210 */ /* 0x040fe20007ffe0ff */
[C---:B------:R-:W-:Y:S01]  /*6e60*/  @P0 IMAD.IADD R6, R110.reuse, 0x1, R5 ;  /* 0x000000016e060824 */ /* 0x040fe200078e0205 */
[----:B------:R3:W2:Y:S02]  /*6e70*/  @P0 LDS.128 R96, [R2+0x400] ;  /* 0x0004000002600984 */ /* 0x0006a40000000c00 */
[----:B------:R-:W-:Y:S02]  /*6e80*/  @P0 IADD3 R8, PT, PT, R110, R3, RZ ;  /* 0x000000036e080210 */ /* 0x000fe40007ffe0ff */
[----:B------:R3:W1:Y:S04]  /*6e90*/  @P0 LDS.128 R104, [R7+0x400] ;  /* 0x0004000007680984 */ /* 0x0006680000000c00 */
[----:B------:R3:W1:Y:S04]  /*6ea0*/  @P0 LDS.128 R112, [R0+0x400] ;  /* 0x0004000000700984 */ /* 0x0006680000000c00 */
[----:B------:R3:W1:Y:S04]  /*6eb0*/  @P0 LDS.128 R120, [R5+0x400] ;  /* 0x0004000005780984 */ /* 0x0006680000000c00 */
[----:B------:R3:W1:Y:S04]  /*6ec0*/  @P0 LDS.128 R128, [R6+0x400] ;  /* 0x0004000006800984 */ /* 0x0006680000000c00 */
[----:B------:R3:W1:Y:S04]  /*6ed0*/  @P0 LDS.128 R136, [R3+0x400] ;  /* 0x0004000003880984 */ /* 0x0006680000000c00 */
[----:B------:R3:W1:Y:S02]  /*6ee0*/  @P0 LDS.128 R144, [R8+0x400] ;  /* 0x0004000008900984 */ /* 0x0006640000000c00 */
.L_x_99:
[----:B------:R-:W-:Y:S05]  /*6ef0*/  BSYNC B1 ;  /* 0x0000000000017941 */ /* 0x000fea0003800000 */
.L_x_98:
[----:B---3--:R-:W-:Y:S05]  /*6f00*/  VIADD R3, R80, 0x40 ;  /* 0x0000004050037836 */ /* 0x008fea0000000000 */
[----:B------:R-:W-:Y:S04]  /*6f10*/  SHF.R.U32.HI R3, RZ, 0x15, R3 ;  /* 0x00000015ff037819 */ /* 0x000fe80000011603 */
[----:B------:R-:W-:Y:S11]  /*6f20*/  LOP3.LUT P0, RZ, R3, 0x3, R162, 0x48, !PT ;  /* 0x0000000303ff7812 */ /* 0x000ff600078048a2 */
[----:B------:R-:W-:Y:S02]  /*6f30*/  @!UPT UIADD3 URZ, UPT, UPT, URZ, URZ, URZ ;  /* 0x000000fffffff290 */ /* 0x000fe4000fffe0ff */
[----:B------:R-:W-:Y:S05]  /*6f40*/  @!P0 BRA `(.L_x_103) ;  /* 0x0000000000408947 */ /* 0x000fea0003800000 */
[----:B------:R-:W3:Y:S01]  /*6f50*/  LDCU.64 UR8, c[0x4][0x70] ;  /* 0x01000e00ff0877ac */ /* 0x000ee20008000a00 */
[----:B------:R-:W-:Y:S01]  /*6f60*/  MOV R3, 0x0 ;  /* 0x0000000000037802 */ /* 0x000fe20000000f00 */
[----:B------:R-:W-:Y:S02]  /*6f70*/  HFMA2 R12, -RZ, RZ, 0, 5.9604644775390625e-08 ;  /* 0x00000001ff0c7431 */ /* 0x000fe400000001ff */
[----:B------:R-:W-:Y:S02]  /*6f80*/  IMAD.MOV.U32 R8, RZ, RZ, 0x192 ;  /* 0x00000192ff087424 */ /* 0x000fe400078e00ff */
[----:B------:R-:W-:Y:S01]  /*6f90*/  IMAD.MOV.U32 R13, RZ, RZ, RZ ;  /* 0x000000ffff0d7224 */ /* 0x000fe200078e00ff */
[----:B------:R-:W5:Y:S01]  /*6fa0*/  LDCU.64 UR6, c[0x4][0x78] ;  /* 0x01000f00ff0677ac */ /* 0x000f620008000a00 */
[----:B------:R-:W1:Y:S01]  /*6fb0*/  LDC.64 R2, c[0x4][R3] ;  /* 0x0100000003027b82 */ /* 0x000e620000000a00 */
[----:B------:R-:W2:Y:S01]  /*6fc0*/  LDCU.64 UR4, c[0x4][0x10] ;  /* 0x01000200ff0477ac */ /* 0x000ea20008000a00 */
[----:B---3--:R-:W-:Y:S01]  /*6fd0*/  MOV R5, UR9 ;  /* 0x0000000900057c02 */ /* 0x008fe20008000f00 */
[----:B------:R-:W-:Y:S01]  /*6fe0*/  IMAD.U32 R4, RZ, RZ, UR8 ;  /* 0x00000008ff047e24 */ /* 0x000fe2000f8e00ff */
[----:B-----5:R-:W-:Y:S01]  /*6ff0*/  MOV R7, UR7 ;  /* 0x0000000700077c02 */ /* 0x020fe20008000f00 */
[----:B------:R-:W-:Y:S01]  /*7000*/  IMAD.U32 R6, RZ, RZ, UR6 ;  /* 0x00000006ff067e24 */ /* 0x000fe2000f8e00ff */
[----:B--2---:R-:W-:Y:S01]  /*7010*/  MOV R11, UR5 ;  /* 0x00000005000b7c02 */ /* 0x004fe20008000f00 */
[----:B------:R-:W-:Y:S02]  /*7020*/  IMAD.U32 R10, RZ, RZ, UR4 ;  /* 0x00000004ff0a7e24 */ /* 0x000fe4000f8e00ff */
[----:B------:R-:W-:Y:S07]  /*7030*/  LEPC R20, `(.L_x_103) ;  /* 0x000000001014794e */ /* 0x000fee0000000000 */
[----:B-1--4-:R-:W-:Y:S05]  /*7040*/  CALL.ABS.NOINC R2 ;  /* 0x0000000002007343 */ /* 0x012fea0003c00000 */
.L_x_103:
[----:B------:R-:W-:Y:S05]  /*7050*/  WARPSYNC.ALL ;  /* 0x0000000000007948 */ /* 0x000fea0003800000 */
[----:B------:R-:W-:Y:S01]  /*7060*/  R2UR UR4, R80 ;  /* 0x00000000500472ca */ /* 0x000fe200000e0000 */
[--C-:B----4-:R-:W-:Y:S01]  /*7070*/  HADD2.F32 R82, -RZ, R88.reuse.H0_H0 ;  /* 0x20000058ff527230 */ /* 0x110fe20000004100 */
[----:B------:R-:W-:Y:S01]  /*7080*/  ISETP.NE.AND P6, PT, R176, RZ, PT ;  /* 0x000000ffb000720c */ /* 0x000fe20003fc5270 */
[----:B------:R-:W-:Y:S01]  /*7090*/  HADD2.F32 R83, -RZ, R88.H1_H1 ;  /* 0x30000058ff537230 */ /* 0x000fe20000004100 */
[----:B--2---:R-:W-:Y:S01]  /*70a0*/  MOV R0, UR51 ;  /* 0x0000003300007c02 */ /* 0x004fe20008000f00 */
[--C-:B------:R-:W-:Y:S01]  /*70b0*/  HADD2.F32 R84, -RZ, R89.reuse.H0_H0 ;  /* 0x20000059ff547230 */ /* 0x100fe20000004100 */
[----:B------:R-:W-:Y:S01]  /*70c0*/  MOV R85, UR37 ;  /* 0x0000002500557c02 */ /* 0x000fe20008000f00 */
[----:B------:R-:W-:Y:S01]  /*70d0*/  HADD2.F32 R86, -RZ, R89.H1_H1 ;  /* 0x30000059ff567230 */ /* 0x000fe20000004100 */
[----:B------:R-:W-:Y:S01]  /*70e0*/  ISETP.NE.AND P0, PT, R170, RZ, PT ;  /* 0x000000ffaa00720c */ /* 0x000fe20003f05270 */
[----:B------:R-:W-:Y:S04]  /*70f0*/  BSSY.RECONVERGENT B0, `(.L_x_104) ;  /* 0x00000fc000007945 */ /* 0x000fe80003800200 */
[----:B------:R-:W2:Y:S02]  /*7100*/  LDTM.x64 R4, tmem[UR4+0x40] ;  /* 0x00004004000479ee */ /* 0x000ea40008340000 */
[----:B------:R-:W-:Y:S04]  /*7110*/  @P6 LEA R0, R0, UR48, 0x3 ;  /* 0x0000003000006c11 */ /* 0x000fe8000f8e18ff */
[----:B------:R-:W-:Y:S04]  /*7120*/  @P6 IADD3 R0, PT, PT, R0, 0x50, RZ ;  /* 0x0000005000006810 */ /* 0x000fe80007ffe0ff */
[----:B------:R-:W-:Y:S01]  /*7130*/  @P6 PRMT R85, R85, 0x654, R0 ;  /* 0x0000065455556816 */ /* 0x000fe20000000000 */
[C---:B--2---:R-:W-:Y:S01]  /*7140*/  FMUL R0, R78.reuse, R4 ;  /* 0x000000044e007220 */ /* 0x044fe20000400000 */
[C---:B------:R-:W-:Y:S01]  /*7150*/  FMUL R2, R78.reuse, R5 ;  /* 0x000000054e027220 */ /* 0x040fe20000400000 */
[C---:B------:R-:W-:Y:S01]  /*7160*/  FMUL R3, R78.reuse, R6 ;  /* 0x000000064e037220 */ /* 0x040fe20000400000 */
[C---:B------:R-:W-:Y:S01]  /*7170*/  FMUL R7, R78.reuse, R7 ;  /* 0x000000074e077220 */ /* 0x040fe20000400000 */
[C---:B------:R-:W-:Y:S01]  /*7180*/  FFMA R0, R81.reuse, R82, R0 ;  /* 0x0000005251007223 */ /* 0x040fe20000000000 */
[C---:B------:R-:W-:Y:S01]  /*7190*/  FFMA R2, R81.reuse, R83, R2 ;  /* 0x0000005351027223 */ /* 0x040fe20000000002 */
[--C-:B------:R-:W-:Y:S02]  /*71a0*/  HADD2.F32 R83, -RZ, R90.reuse.H0_H0 ;  /* 0x2000005aff537230 */ /* 0x100fe40000004100 */
[C---:B------:R-:W-:Y:S01]  /*71b0*/  FFMA R3, R81.reuse, R84, R3 ;  /* 0x0000005451037223 */ /* 0x040fe20000000003 */
[----:B------:R-:W-:Y:S01]  /*71c0*/  FFMA R7, R81, R86, R7 ;  /* 0x0000005651077223 */ /* 0x000fe20000000007 */
[----:B------:R-:W-:Y:S01]  /*71d0*/  FMUL R4, R78, R8 ;  /* 0x000000084e047220 */ /* 0x000fe20000400000 */
[----:B-1----:R-:W-:Y:S01]  /*71e0*/  F2FP.F16.F32.PACK_AB R92, R2, R0 ;  /* 0x00000000025c723e */ /* 0x002fe200000000ff */
[----:B------:R-:W-:Y:S02]  /*71f0*/  HADD2.F32 R82, -RZ, R90.H1_H1 ;  /* 0x3000005aff527230 */ /* 0x000fe40000004100 */
[C---:B------:R-:W-:Y:S01]  /*7200*/  FMUL R5, R78.reuse, R9 ;  /* 0x000000094e057220 */ /* 0x040fe20000400000 */
[----:B------:R-:W-:Y:S01]  /*7210*/  F2FP.F16.F32.PACK_AB R93, R7, R3 ;  /* 0x00000003075d723e */ /* 0x000fe200000000ff */
        /* <DEDUP_REMOVED lines=19> */
[----:B------:R1:W-:Y:S01]  /*7350*/  STS.128 [R178+UR48+0x4400], R92 ;  /* 0x0044005cb2007988 */ /* 0x0003e20008000c30 */
        /* <DEDUP_REMOVED lines=8> */
[C---:B------:R-:W-:Y:S01]  /*73e0*/  FMUL R14, R78.reuse, R18 ;  /* 0x000000124e0e7220 */ /* 0x040fe20000400000 */
[----:B------:R-:W-:Y:S01]  /*73f0*/  F2FP.F16.F32.PACK_AB R117, R15, R10 ;  /* 0x0000000a0f75723e */ /* 0x000fe200000000ff */
[C---:B------:R-:W-:Y:S01]  /*7400*/  FFMA R12, R81.reuse, R3, R12 ;  /* 0x00000003510c7223 */ /* 0x040fe2000000000c */
[--C-:B------:R-:W-:Y:S02]  /*7410*/  HADD2.F32 R3, -RZ, R99.reuse.H0_H0 ;  /* 0x20000063ff037230 */ /* 0x100fe40000004100 */
[C---:B------:R-:W-:Y:S01]  /*7420*/  FFMA R13, R81.reuse, R0, R13 ;  /* 0x00000000510d7223 */ /* 0x040fe2000000000d */
[----:B------:R-:W-:Y:S02]  /*7430*/  HADD2.F32 R2, -RZ, R99.H1_H1 ;  /* 0x30000063ff027230 */ /* 0x000fe40000004100 */
[C---:B------:R-:W-:Y:S01]  /*7440*/  FMUL R19, R78.reuse, R19 ;  /* 0x000000134e137220 */ /* 0x040fe20000400000 */
[--C-:B------:R-:W-:Y:S02]  /*7450*/  HADD2.F32 R83, -RZ, R104.reuse.H0_H0 ;  /* 0x20000068ff537230 */ /* 0x100fe40000004100 */
[----:B------:R-:W-:Y:S01]  /*7460*/  FFMA R14, R81, R3, R14 ;  /* 0x00000003510e7223 */ /* 0x000fe2000000000e */
[----:B------:R-:W-:Y:S01]  /*7470*/  F2FP.F16.F32.PACK_AB R118, R13, R12 ;  /* 0x0000000c0d76723e */ /* 0x000fe200000000ff */
        /* <DEDUP_REMOVED lines=38> */
[C---:B------:R-:W-:Y:S01]  /*76e0*/  FMUL R31, R78.reuse, R31 ;  /* 0x0000001f4e1f7220 */ /* 0x040fe20000400000 */
[----:B------:R3:W-:Y:S01]  /*76f0*/  STS.128 [R177+0x4400], R124 ;  /* 0x0044007cb1007388 */ /* 0x0007e20000000c00 */
[--C-:B------:R-:W-:Y:S02]  /*7700*/  HADD2.F32 R3, -RZ, R114.reuse.H0_H0 ;  /* 0x20000072ff037230 */ /* 0x100fe40000004100 */
[----:B------:R-:W-:Y:S01]  /*7710*/  FFMA R26, R81, R0, R26 ;  /* 0x00000000511a7223 */ /* 0x000fe2000000001a */
[----:B------:R-:W-:Y:S01]  /*7720*/  HADD2.F32 R0, -RZ, R113.H1_H1 ;  /* 0x30000071ff007230 */ /* 0x000fe20000004100 */
[----:B------:R-:W-:Y:S01]  /*7730*/  F2FP.F16.F32.PACK_AB R132, R25, R24 ;  /* 0x000000181984723e */ /* 0x000fe200000000ff */
[C---:B------:R-:W-:Y:S01]  /*7740*/  FMUL R28, R78.reuse, R32 ;  /* 0x000000204e1c7220 */ /* 0x040fe20000400000 */
[----:B------:R-:W-:Y:S02]  /*7750*/  HADD2.F32 R2, -RZ, R114.H1_H1 ;  /* 0x30000072ff027230 */ /* 0x000fe40000004100 */
[C---:B------:R-:W-:Y:S01]  /*7760*/  FMUL R29, R78.reuse, R33 ;  /* 0x000000214e1d7220 */ /* 0x040fe20000400000 */
[--C-:B------:R-:W-:Y:S02]  /*7770*/  HADD2.F32 R83, -RZ, R115.reuse.H0_H0 ;  /* 0x20000073ff537230 */ /* 0x100fe40000004100 */
[C---:B------:R-:W-:Y:S01]  /*7780*/  FFMA R31, R81.reuse, R0, R31 ;  /* 0x00000000511f7223 */ /* 0x040fe2000000001f */
[C---:B------:R-:W-:Y:S01]  /*7790*/  FFMA R28, R81.reuse, R3, R28 ;  /* 0x00000003511c7223 */ /* 0x040fe2000000001c */
[----:B------:R-:W-:Y:S01]  /*77a0*/  FFMA R29, R81, R2, R29 ;  /* 0x00000002511d7223 */ /* 0x000fe2000000001d */
[C---:B------:R-:W-:Y:S01]  /*77b0*/  FMUL R30, R78.reuse, R34 ;  /* 0x000000224e1e7220 */ /* 0x040fe20000400000 */
[----:B------:R-:W-:Y:S01]  /*77c0*/  HADD2.F32 R82, -RZ, R115.H1_H1 ;  /* 0x30000073ff527230 */ /* 0x000fe20000004100 */
[----:B------:R-:W-:Y:S01]  /*77d0*/  F2FP.F16.F32.PACK_AB R133, R31, R26 ;  /* 0x0000001a1f85723e */ /* 0x000fe200000000ff */
        /* <DEDUP_REMOVED lines=16> */
[----:B-1----:R-:W-:Y:S01]  /*78e0*/  F2FP.F16.F32.PACK_AB R92, R33, R32 ;  /* 0x00000020215c723e */ /* 0x002fe200000000ff */
        /* <DEDUP_REMOVED lines=42> */
[--C-:B------:R-:W-:Y:S02]  /*7b90*/  HADD2.F32 R3, -RZ, R136.reuse.H0_H0 ;  /* 0x20000088ff037230 */ /* 0x100fe40000004100 */
[C---:B------:R-:W-:Y:S01]  /*7ba0*/  FFMA R46, R81.reuse, R83, R46 ;  /* 0x00000053512e7223 */ /* 0x040fe2000000002e */
[C---:B------:R-:W-:Y:S01]  /*7bb0*/  FMUL R48, R78.reuse, R52 ;  /* 0x000000344e307220 */ /* 0x040fe20000400000 */
        /* <DEDUP_REMOVED lines=17> */
[C---:B------:R-:W-:Y:S01]  /*7cd0*/  FFMA R52, R81.reuse, R0, R52 ;  /* 0x0000000051347223 */ /* 0x040fe20000000034 */
[C---:B------:R-:W-:Y:S01]  /*7ce0*/  FFMA R53, R81.reuse, R2, R53 ;  /* 0x0000000251357223 */ /* 0x040fe20000000035 */
[----:B------:R-:W-:Y:S02]  /*7cf0*/  HADD2.F32 R0, -RZ, R139.H1_H1 ;  /* 0x3000008bff007230 */ /* 0x000fe40000004100 */
[----:B------:R-:W-:Y:S01]  /*7d00*/  FFMA R54, R81, R3, R54 ;  /* 0x0000000351367223 */ /* 0x000fe20000000036 */
[C---:B------:R-:W-:Y:S01]  /*7d10*/  FMUL R59, R78.reuse, R59 ;  /* 0x0000003b4e3b7220 */ /* 0x040fe20000400000 */
[--C-:B------:R-:W-:Y:S02]  /*7d20*/  HADD2.F32 R3, -RZ, R144.reuse.H0_H0 ;  /* 0x20000090ff037230 */ /* 0x100fe40000004100 */
[C---:B------:R-:W-:Y:S01]  /*7d30*/  FMUL R56, R78.reuse, R60 ;  /* 0x0000003c4e387220 */ /* 0x040fe20000400000 */
[----:B------:R-:W-:Y:S02]  /*7d40*/  HADD2.F32 R2, -RZ, R144.H1_H1 ;  /* 0x30000090ff027230 */ /* 0x000fe40000004100 */
[C---:B------:R-:W-:Y:S01]  /*7d50*/  FMUL R57, R78.reuse, R61 ;  /* 0x0000003d4e397220 */ /* 0x040fe20000400000 */
[--C-:B------:R-:W-:Y:S01]  /*7d60*/  HADD2.F32 R83, -RZ, R145.reuse.H0_H0 ;  /* 0x20000091ff537230 */ /* 0x100fe20000004100 */
[----:B------:R-:W-:Y:S01]  /*7d70*/  F2FP.F16.F32.PACK_AB R118, R45, R44 ;  /* 0x0000002c2d76723e */ /* 0x000fe200000000ff */
[C---:B------:R-:W-:Y:S01]  /*7d80*/  FMUL R58, R78.reuse, R62 ;  /* 0x0000003e4e3a7220 */ /* 0x040fe20000400000 */
[----:B------:R-:W-:Y:S01]  /*7d90*/  F2FP.F16.F32.PACK_AB R119, R51, R46 ;  /* 0x0000002e3377723e */ /* 0x000fe200000000ff */
[C---:B------:R-:W-:Y:S01]  /*7da0*/  FFMA R59, R81.reuse, R0, R59 ;  /* 0x00000000513b7223 */ /* 0x040fe2000000003b */
[C---:B------:R-:W-:Y:S01]  /*7db0*/  FFMA R56, R81.reuse, R3, R56 ;  /* 0x0000000351387223 */ /* 0x040fe20000000038 */
[----:B------:R-:W-:Y:S02]  /*7dc0*/  HADD2.F32 R0, -RZ, R145.H1_H1 ;  /* 0x30000091ff007230 */ /* 0x000fe40000004100 */
[C---:B------:R-:W-:Y:S01]  /*7dd0*/  FFMA R57, R81.reuse, R2, R57 ;  /* 0x0000000251397223 */ /* 0x040fe20000000039 */
[----:B------:R1:W-:Y:S01]  /*7de0*/  STS.128 [R182+0x4400], R116 ;  /* 0x00440074b6007388 */ /* 0x0003e20000000c00 */
[C---:B------:R-:W-:Y:S01]  /*7df0*/  FMUL R63, R78.reuse, R63 ;  /* 0x0000003f4e3f7220 */ /* 0x040fe20000400000 */
[--C-:B------:R-:W-:Y:S02]  /*7e00*/  HADD2.F32 R3, -RZ, R146.reuse.H0_H0 ;  /* 0x20000092ff037230 */ /* 0x100fe40000004100 */
[C---:B------:R-:W-:Y:S01]  /*7e10*/  FFMA R58, R81.reuse, R83, R58 ;  /* 0x00000053513a7223 */ /* 0x040fe2000000003a */
        /* <DEDUP_REMOVED lines=8> */
[----:B---3--:R-:W-:Y:S01]  /*7ea0*/  F2FP.F16.F32.PACK_AB R124, R49, R48 ;  /* 0x00000030317c723e */ /* 0x008fe200000000ff */
[----:B------:R-:W-:Y:S01]  /*7eb0*/  FFMA R60, R81, R3, R60 ;  /* 0x00000003513c7223 */ /* 0x000fe2000000003c */
[----:B------:R-:W-:Y:S01]  /*7ec0*/  F2FP.F16.F32.PACK_AB R125, R55, R50 ;  /* 0x00000032377d723e */ /* 0x000fe200000000ff */
[----:B------:R-:W-:Y:S01]  /*7ed0*/  FFMA R61, R81, R2, R61 ;  /* 0x00000002513d7223 */ /* 0x000fe2000000003d */
[----:B------:R-:W-:Y:S01]  /*7ee0*/  F2FP.F16.F32.PACK_AB R126, R53, R52 ;  /* 0x00000034357e723e */ /* 0x000fe200000000ff */
[----:B------:R-:W-:Y:S01]  /*7ef0*/  FFMA R62, R81, R83, R62 ;  /* 0x00000053513e7223 */ /* 0x000fe2000000003e */
[----:B------:R-:W-:Y:S01]  /*7f00*/  F2FP.F16.F32.PACK_AB R127, R59, R54 ;  /* 0x000000363b7f723e */ /* 0x000fe200000000ff */
[----:B------:R-:W-:Y:S01]  /*7f10*/  FFMA R67, R81, R82, R67 ;  /* 0x0000005251437223 */ /* 0x000fe20000000043 */
[----:B----4-:R-:W-:Y:S02]  /*7f20*/  F2FP.F16.F32.PACK_AB R132, R57, R56 ;  /* 0x000000383984723e */ /* 0x010fe400000000ff */
[----:B------:R-:W-:Y:S01]  /*7f30*/  F2FP.F16.F32.PACK_AB R133, R63, R58 ;  /* 0x0000003a3f85723e */ /* 0x000fe200000000ff */
[----:B------:R1:W-:Y:S01]  /*7f40*/  STS.128 [R174+0x4400], R124 ;  /* 0x0044007cae007388 */ /* 0x0003e20000000c00 */
[----:B------:R-:W-:Y:S02]  /*7f50*/  F2FP.F16.F32.PACK_AB R134, R61, R60 ;  /* 0x0000003c3d86723e */ /* 0x000fe400000000ff */
[----:B------:R-:W-:Y:S02]  /*7f60*/  F2FP.F16.F32.PACK_AB R135, R67, R62 ;  /* 0x0000003e4387723e */ /* 0x000fe400000000ff */
[----:B------:R-:W-:Y:S02]  /*7f70*/  LEA R0, R101, UR48, 0x3 ;  /* 0x0000003065007c11 */ /* 0x000fe4000f8e18ff */
[----:B------:R-:W-:Y:S01]  /*7f80*/  @P6 SHF.L.U32 R3, R167, 0x1f, RZ ;  /* 0x0000001fa7036819 */ /* 0x000fe200000006ff */
        /* <DEDUP_REMOVED lines=9> */
[----:B------:R-:W-:Y:S02]  /*8020*/  UIADD3 UR8, UP0, UPT, UR52, 0x680, URZ ;  /* 0x0000068034087890 */ /* 0x000fe4000ff1e0ff */
[----:B------:R-:W-:Y:S02]  /*8030*/  UIADD3 UR5, UPT, UPT, UR41, 0x40, URZ ;  /* 0x0000004029057890 */ /* 0x000fe4000fffe0ff */
[----:B------:R-:W-:Y:S02]  /*8040*/  UIADD3 UR4, UPT, UPT, UR48, 0x4400, URZ ;  /* 0x0000440030047890 */ /* 0x000fe4000fffe0ff */
[----:B------:R-:W-:Y:S01]  /*8050*/  UIADD3.X UR9, UPT, UPT, URZ, UR53, URZ, UP0, !UPT ;  /* 0x00000035ff097290 */ /* 0x000fe200087fe4ff */
[----:B------:R-:W-:Y:S01]  /*8060*/  UMOV UR6, UR42 ;  /* 0x0000002a00067c82 */ /* 0x000fe20008000000 */
[----:B------:R-:W-:Y:S07]  /*8070*/  UMOV UR7, UR36 ;  /* 0x0000002400077c82 */ /* 0x000fee0008000000 */
[----:B------:R2:W-:Y:S01]  /*8080*/  UTMASTG.3D [UR4], [UR8] ;  /* 0x00000004080073b5 */ /* 0x0005e20008010000 */
[----:B------:R0:W-:Y:S01]  /*8090*/  UTMACMDFLUSH ;  /* 0x00000000000079b7 */ /* 0x0001e20000000000 */
[----:B--2---:R-:W-:Y:S04]  /*80a0*/  DEPBAR.LE SB0, 0x1 ;  /* 0x000080400000791a */ /* 0x004fe80000000000 */
.L_x_105:
[----:B------:R-:W-:Y:S05]  /*80b0*/  BSYNC.RECONVERGENT B0 ;  /* 0x0000000000007941 */ /* 0x000fea0003800200 */
.L_x_104:
[----:B------:R-:W-:Y:S01]  /*80c0*/  BAR.SYNC.DEFER_BLOCKING 0x1, 0x80 ;  /* 0x0042000000007b1d */ /* 0x000fe20000010000 */
[----:B------:R-:W-:Y:S04]  /*80d0*/  UIADD3 UR40, UPT, UPT, UR51, 0x1, URZ ;  /* 0x0000000133287890 */ /* 0x000fe8000fffe0ff */
[----:B------:R-:W-:Y:S04]  /*80e0*/  UISETP.NE.AND UP0, UPT, UR40, 0x4, UPT ;  /* 0x000000042800788c */ /* 0x000fe8000bf05270 */
[----:B------:R-:W-:Y:S01]  /*80f0*/  USEL UR40, UR40, URZ, UP0 ;  /* 0x000000ff28287287 */ /* 0x000fe20008000000 */
[----:B------:R2:W-:Y:S01]  /*8100*/  @P6 SYNCS.ARRIVE.TRANS64.RED.A1T0 RZ, [R85+URZ], RZ ;  /* 0x000000ff55ff69a7 */ /* 0x0005e200081004ff */
[----:B------:R-:W-:Y:S01]  /*8110*/  BSSY B1, `(.L_x_106) ;  /* 0x0000020000017945 */ /* 0x000fe20003800000 */
[----:B------:R-:W3:Y:S02]  /*8120*/  @P6 SYNCS.PHASECHK.TRANS64.TRYWAIT P0, [R0+URZ+0x30], R3 ;  /* 0x00003003000065a7 */ /* 0x000ee400080011ff */
[----:B---3--:R-:W-:Y:S01]  /*8130*/  @P6 SEL R103, RZ, 0x1, !P0 ;  /* 0x00000001ff676807 */ /* 0x008fe20004000000 */
[----:B--2---:R-:W-:Y:S06]  /*8140*/  @!P6 BRA `(.L_x_107) ;  /* 0x000000000070e947 */ /* 0x004fec0003800000 */
        /* <DEDUP_REMOVED lines=9> */
[----:B------:R-:W-:Y:S04]  /*81e0*/  SHF.L.U32 R7, R167, 0x1f, RZ ;  /* 0x0000001fa7077819 */ /* 0x000fe800000006ff */
[----:B------:R-:W2:Y:S02]  /*81f0*/  SYNCS.PHASECHK.TRANS64.TRYWAIT P0, [R0+URZ+0x30], R7 ;  /* 0x00003007000075a7 */ /* 0x000ea400080011ff */
[----:B--2---:R-:W-:Y:S05]  /*8200*/  @!P0 BRA `(.L_x_110) ;  /* 0x0000003400008947 */ /* 0x004fea0003800000 */
.L_x_109:
[----:B------:R-:W-:Y:S05]  /*8210*/  BSYNC B0 ;  /* 0x0000000000007941 */ /* 0x000fea0003800000 */
.L_x_108:
        /* <DEDUP_REMOVED lines=15> */
.L_x_107:
[----:B------:R-:W-:Y:S05]  /*8310*/  BSYNC B1 ;  /* 0x0000000000017941 */ /* 0x000fea0003800000 */
.L_x_106:
        /* <DEDUP_REMOVED lines=21> */
.L_x_111:
[----:B------:R-:W-:Y:S05]  /*8470*/  WARPSYNC.ALL ;  /* 0x0000000000007948 */ /* 0x000fea0003800000 */
[----:B------:R-:W-:Y:S01]  /*8480*/  R2UR UR4, R80 ;  /* 0x00000000500472ca */ /* 0x000fe200000e0000 */
[--C-:B----4-:R-:W-:Y:S01]  /*8490*/  HADD2.F32 R82, -RZ, R88.reuse.H0_H0 ;  /* 0x20000058ff527230 */ /* 0x110fe20000004100 */
[----:B------:R-:W-:Y:S01]  /*84a0*/  ISETP.NE.AND P6, PT, R176, RZ, PT ;  /* 0x000000ffb000720c */ /* 0x000fe20003fc5270 */
[----:B------:R-:W-:Y:S01]  /*84b0*/  HADD2.F32 R83, -RZ, R88.H1_H1 ;  /* 0x30000058ff537230 */ /* 0x000fe20000004100 */
[----:B------:R-:W-:Y:S01]  /*84c0*/  MOV R3, UR40 ;  /* 0x0000002800037c02 */ /* 0x000fe20008000f00 */
[----:B------:R-:W-:Y:S01]  /*84d0*/  BSSY.RECONVERGENT B0, `(.L_x_112) ;  /* 0x0000100000007945 */ /* 0x000fe20003800200 */
[----:B------:R-:W-:Y:S02]  /*84e0*/  MOV R84, UR37 ;  /* 0x0000002500547c02 */ /* 0x000fe40008000f00 */
[----:B------:R-:W-:Y:S05]  /*84f0*/  ISETP.NE.AND P0, PT, R170, RZ, PT ;  /* 0x000000ffaa00720c */ /* 0x000fea0003f05270 */
[----:B------:R-:W3:Y:S02]  /*8500*/  LDTM.x64 R4, tmem[UR4+0x80] ;  /* 0x00008004000479ee */ /* 0x000ee40008340000 */
[----:B------:R-:W-:Y:S04]  /*8510*/  @P6 LEA R3, R3, UR48, 0x3 ;  /* 0x0000003003036c11 */ /* 0x000fe8000f8e18ff */
[----:B------:R-:W-:Y:S04]  /*8520*/  @P6 IADD3 R3, PT, PT, R3, 0x50, RZ ;  /* 0x0000005003036810 */ /* 0x000fe80007ffe0ff */
[----:B------:R-:W-:Y:S01]  /*8530*/  @P6 PRMT R84, R84, 0x654, R3 ;  /* 0x0000065454546816 */ /* 0x000fe20000000003 */
[C---:B---3--:R-:W-:Y:S01]  /*8540*/  FMUL R0, R78.reuse, R4 ;  /* 0x000000044e007220 */ /* 0x048fe20000400000 */
[C---:B------:R-:W-:Y:S01]  /*8550*/  FMUL R3, R78.reuse, R6 ;  /* 0x000000064e037220 */ /* 0x040fe20000400000 */
[C---:B------:R-:W-:Y:S01]  /*8560*/  FMUL R4, R78.reuse, R8 ;  /* 0x000000084e047220 */ /* 0x040fe20000400000 */
[C---:B------:R-:W-:Y:S01]  /*8570*/  FMUL R6, R78.reuse, R10 ;  /* 0x0000000a4e067220 */ /* 0x040fe20000400000 */
[C---:B------:R-:W-:Y:S01]  /*8580*/  FFMA R0, R81.reuse, R82, R0 ;  /* 0x0000005251007223 */ /* 0x040fe20000000000 */
[C---:B------:R-:W-:Y:S01]  /*8590*/  FMUL R8, R78.reuse, R12 ;  /* 0x0000000c4e087220 */ /* 0x040fe20000400000 */
        /* <DEDUP_REMOVED lines=38> */
[--C-:B------:R-:W-:Y:S02]  /*8800*/  HADD2.F32 R64, -RZ, R89.reuse.H0_H0 ;  /* 0x20000059ff407230 */ /* 0x100fe40000004100 */
[C---:B------:R-:W-:Y:S01]  /*8810*/  FMUL R49, R78.reuse, R53 ;  /* 0x000000354e317220 */ /* 0x040fe20000400000 */
[C---:B------:R-:W-:Y:S01]  /*8820*/  FMUL R62, R78.reuse, R66 ;  /* 0x000000424e3e7220 */ /* 0x040fe20000400000 */
[----:B------:R-:W-:Y:S02]  /*8830*/  HADD2.F32 R66, -RZ, R89.H1_H1 ;  /* 0x30000059ff427230 */ /* 0x000fe40000004100 */
[C---:B------:R-:W-:Y:S01]  /*8840*/  FMUL R53, R78.reuse, R57 ;  /* 0x000000394e357220 */ /* 0x040fe20000400000 */
[C---:B------:R-:W-:Y:S01]  /*8850*/  FMUL R7, R78.reuse, R7 ;  /* 0x000000074e077220 */ /* 0x040fe20000400000 */
[C---:B------:R-:W-:Y:S01]  /*8860*/  FMUL R57, R78.reuse, R61 ;  /* 0x0000003d4e397220 */ /* 0x040fe20000400000 */
[----:B------:R-:W-:Y:S01]  /*8870*/  FMUL R61, R78, R65 ;  /* 0x000000414e3d7220 */ /* 0x000fe20000400000 */
[--C-:B------:R-:W-:Y:S02]  /*8880*/  HADD2.F32 R65, -RZ, R90.reuse.H0_H0 ;  /* 0x2000005aff417230 */ /* 0x100fe40000004100 */
[C---:B------:R-:W-:Y:S01]  /*8890*/  FFMA R2, R81.reuse, R83, R2 ;  /* 0x0000005351027223 */ /* 0x040fe20000000002 */
[C---:B------:R-:W-:Y:S01]  /*88a0*/  FFMA R3, R81.reuse, R64, R3 ;  /* 0x0000004051037223 */ /* 0x040fe20000000003 */
[----:B------:R-:W-:Y:S02]  /*88b0*/  HADD2.F32 R64, -RZ, R90.H1_H1 ;  /* 0x3000005aff407230 */ /* 0x000fe40000004100 */
[C---:B------:R-:W-:Y:S01]  /*88c0*/  FFMA R7, R81.reuse, R66, R7 ;  /* 0x0000004251077223 */ /* 0x040fe20000000007 */
[----:B------:R-:W-:Y:S01]  /*88d0*/  FFMA R4, R81, R65, R4 ;  /* 0x0000004151047223 */ /* 0x000fe20000000004 */
[--C-:B------:R-:W-:Y:S01]  /*88e0*/  HADD2.F32 R65, -RZ, R91.reuse.H0_H0 ;  /* 0x2000005bff417230 */ /* 0x100fe20000004100 */
[----:B-1----:R-:W-:Y:S01]  /*88f0*/  F2FP.F16.F32.PACK_AB R92, R2, R0 ;  /* 0x00000000025c723e */ /* 0x002fe200000000ff */
[----:B------:R-:W-:Y:S01]  /*8900*/  HADD2.F32 R0, -RZ, R91.H1_H1 ;  /* 0x3000005bff007230 */ /* 0x000fe20000004100 */
[----:B------:R-:W-:Y:S01]  /*8910*/  F2FP.F16.F32.PACK_AB R93, R7, R3 ;  /* 0x00000003075d723e */ /* 0x000fe200000000ff */
[--C-:B--2---:R-:W-:Y:S02]  /*8920*/  HADD2.F32 R3, -RZ, R96.reuse.H0_H0 ;  /* 0x20000060ff037230 */ /* 0x104fe40000004100 */
[C---:B------:R-:W-:Y:S01]  /*8930*/  FMUL R11, R78.reuse, R11 ;  /* 0x0000000b4e0b7220 */ /* 0x040fe20000400000 */
[----:B------:R-:W-:Y:S02]  /*8940*/  HADD2.F32 R2, -RZ, R96.H1_H1 ;  /* 0x30000060ff027230 */ /* 0x000fe40000004100 */
[C---:B------:R-:W-:Y:S01]  /*8950*/  FFMA R5, R81.reuse, R64, R5 ;  /* 0x0000004051057223 */ /* 0x040fe20000000005 */
[C---:B------:R-:W-:Y:S01]  /*8960*/  FFMA R6, R81.reuse, R65, R6 ;  /* 0x0000004151067223 */ /* 0x040fe20000000006 */
[C---:B------:R-:W-:Y:S01]  /*8970*/  FFMA R11, R81.reuse, R0, R11 ;  /* 0x00000000510b7223 */ /* 0x040fe2000000000b */
[--C-:B------:R-:W-:Y:S02]  /*8980*/  HADD2.F32 R0, -RZ, R97.reuse.H0_H0 ;  /* 0x20000061ff007230 */ /* 0x100fe40000004100 */
[C---:B------:R-:W-:Y:S01]  /*8990*/  FFMA R8, R81.reuse, R3, R8 ;  /* 0x0000000351087223 */ /* 0x040fe20000000008 */
[--C-:B------:R-:W-:Y:S02]  /*89a0*/  HADD2.F32 R3, -RZ, R98.reuse.H0_H0 ;  /* 0x20000062ff037230 */ /* 0x100fe40000004100 */
[C---:B------:R-:W-:Y:S01]  /*89b0*/  FFMA R9, R81.reuse, R2, R9 ;  /* 0x0000000251097223 */ /* 0x040fe20000000009 */
[----:B------:R-:W-:Y:S02]  /*89c0*/  HADD2.F32 R2, -RZ, R97.H1_H1 ;  /* 0x30000061ff027230 */ /* 0x000fe40000004100 */
[C---:B------:R-:W-:Y:S01]  /*89d0*/  FMUL R15, R78.reuse, R15 ;  /* 0x0000000f4e0f7220 */ /* 0x040fe20000400000 */
[----:B------:R-:W-:Y:S01]  /*89e0*/  FFMA R10, R81, R0, R10 ;  /* 0x00000000510a7223 */ /* 0x000fe2000000000a */
[----:B------:R-:W-:Y:S01]  /*89f0*/  HADD2.F32 R0, -RZ, R98.H1_H1 ;  /* 0x30000062ff007230 */ /* 0x000fe20000004100 */
[----:B------:R-:W-:Y:S01]  /*8a00*/  F2FP.F16.F32.PACK_AB R94, R5, R4 ;  /* 0x00000004055e723e */ /* 0x000fe200000000ff */
[--C-:B------:R-:W-:Y:S02]  /*8a10*/  HADD2.F32 R5, -RZ, R104.reuse.H0_H0 ;  /* 0x20000068ff057230 */ /* 0x100fe40000004100 */
[C---:B------:R-:W-:Y:S01]  /*8a20*/  FFMA R15, R81.reuse, R2, R15 ;  /* 0x00000002510f7223 */ /* 0x040fe2000000000f */
[--C-:B------:R-:W-:Y:S02]  /*8a30*/  HADD2.F32 R2, -RZ, R99.reuse.H1_H1 ;  /* 0x30000063ff027230 */ /* 0x100fe40000004100 */
[C---:B------:R-:W-:Y:S01]  /*8a40*/  FFMA R12, R81.reuse, R3, R12 ;  /* 0x00000003510c7223 */ /* 0x040fe2000000000c */
[----:B------:R-:W-:Y:S02]  /*8a50*/  HADD2.F32 R3, -RZ, R99.H0_H0 ;  /* 0x20000063ff037230 */ /* 0x000fe40000004100 */
[C---:B------:R-:W-:Y:S01]  /*8a60*/  FMUL R19, R78.reuse, R19 ;  /* 0x000000134e137220 */ /* 0x040fe20000400000 */
[----:B------:R-:W-:Y:S02]  /*8a70*/  HADD2.F32 R4, -RZ, R107.H1_H1 ;  /* 0x3000006bff047230 */ /* 0x000fe40000004100 */
[C---:B------:R-:W-:Y:S01]  /*8a80*/  FFMA R13, R81.reuse, R0, R13 ;  /* 0x00000000510d7223 */ /* 0x040fe2000000000d */
[----:B------:R-:W-:Y:S02]  /*8a90*/  HADD2.F32 R0, -RZ, R104.H1_H1 ;  /* 0x30000068ff007230 */ /* 0x000fe40000004100 */
[C---:B------:R-:W-:Y:S01]  /*8aa0*/  FFMA R14, R81.reuse, R3, R14 ;  /* 0x00000003510e7223 */ /* 0x040fe2000000000e */
[--C-:B------:R-:W-:Y:S02]  /*8ab0*/  HADD2.F32 R3, -RZ, R106.reuse.H0_H0 ;  /* 0x2000006aff037230 */ /* 0x100fe40000004100 */
[C---:B------:R-:W-:Y:S01]  /*8ac0*/  FFMA R19, R81.reuse, R2, R19 ;  /* 0x0000000251137223 */ /* 0x040fe20000000013 */
[----:B------:R-:W-:Y:S02]  /*8ad0*/  HADD2.F32 R2, -RZ, R105.H0_H0 ;  /* 0x20000069ff027230 */ /* 0x000fe40000004100 */
[C---:B------:R-:W-:Y:S01]  /*8ae0*/  FFMA R16, R81.reuse, R5, R16 ;  /* 0x0000000551107223 */ /* 0x040fe20000000010 */
[----:B------:R-:W-:Y:S02]  /*8af0*/  HADD2.F32 R5, -RZ, R107.H0_H0 ;  /* 0x2000006bff057230 */ /* 0x000fe40000004100 */
[C---:B------:R-:W-:Y:S01]  /*8b00*/  FFMA R17, R81.reuse, R0, R17 ;  /* 0x0000000051117223 */ /* 0x040fe20000000011 */
[----:B------:R-:W-:Y:S02]  /*8b10*/  HADD2.F32 R0, -RZ, R105.H1_H1 ;  /* 0x30000069ff007230 */ /* 0x000fe40000004100 */
[C---:B------:R-:W-:Y:S01]  /*8b20*/  FMUL R23, R78.reuse, R23 ;  /* 0x000000174e177220 */ /* 0x040fe20000400000 */
[C---:B------:R-:W-:Y:S01]  /*8b30*/  FFMA R18, R81.reuse, R2, R18 ;  /* 0x0000000251127223 */ /* 0x040fe20000000012 */
[----:B------:R-:W-:Y:S02]  /*8b40*/  HADD2.F32 R2, -RZ, R106.H1_H1 ;  /* 0x3000006aff027230 */ /* 0x000fe40000004100 */
[C---:B------:R-:W-:Y:S01]  /*8b50*/  FMUL R27, R78.reuse, R27 ;  /* 0x0000001b4e1b7220 */ /* 0x040fe20000400000 */
[C---:B------:R-:W-:Y:S01]  /*8b60*/  FFMA R23, R81.reuse, R0, R23 ;  /* 0x0000000051177223 */ /* 0x040fe20000000017 */
[----:B------:R-:W-:Y:S02]  /*8b70*/  HADD2.F32 R0, -RZ, R112.H0_H0 ;  /* 0x20000070ff007230 */ /* 0x000fe40000004100 */
[C---:B------:R-:W-:Y:S01]  /*8b80*/  FFMA R20, R81.reuse, R3, R20 ;  /* 0x0000000351147223 */ /* 0x040fe20000000014 */
[----:B------:R-:W-:Y:S02]  /*8b90*/  HADD2.F32 R3, -RZ, R114.H0_H0 ;  /* 0x20000072ff037230 */ /* 0x000fe40000004100 */
[C---:B------:R-:W-:Y:S01]  /*8ba0*/  FFMA R21, R81.reuse, R2, R21 ;  /* 0x0000000251157223 */ /* 0x040fe20000000015 */
[C---:B------:R-:W-:Y:S01]  /*8bb0*/  FFMA R22, R81.reuse, R5, R22 ;  /* 0x0000000551167223 */ /* 0x040fe20000000016 */
[C---:B------:R-:W-:Y:S01]  /*8bc0*/  FFMA R27, R81.reuse, R4, R27 ;  /* 0x00000004511b7223 */ /* 0x040fe2000000001b */
[C---:B------:R-:W-:Y:S01]  /*8bd0*/  FFMA R24, R81.reuse, R0, R24 ;  /* 0x0000000051187223 */ /* 0x040fe20000000018 */
[----:B------:R-:W-:Y:S02]  /*8be0*/  HADD2.F32 R2, -RZ, R112.H1_H1 ;  /* 0x30000070ff027230 */ /* 0x000fe40000004100 */
[C---:B------:R-:W-:Y:S01]  /*8bf0*/  FMUL R31, R78.reuse, R31 ;  /* 0x0000001f4e1f7220 */ /* 0x040fe20000400000 */
[----:B------:R-:W-:Y:S02]  /*8c00*/  HADD2.F32 R0, -RZ, R113.H0_H0 ;  /* 0x20000071ff007230 */ /* 0x000fe40000004100 */
[C---:B------:R-:W-:Y:S01]  /*8c10*/  FMUL R35, R78.reuse, R35 ;  /* 0x000000234e237220 */ /* 0x040fe20000400000 */
[----:B------:R-:W-:Y:S02]  /*8c20*/  HADD2.F32 R5, -RZ, R115.H0_H0 ;  /* 0x20000073ff057230 */ /* 0x000fe40000004100 */
[C---:B------:R-:W-:Y:S01]  /*8c30*/  FFMA R25, R81.reuse, R2, R25 ;  /* 0x0000000251197223 */ /* 0x040fe20000000019 */
[----:B------:R-:W-:Y:S02]  /*8c40*/  HADD2.F32 R2, -RZ, R114.H1_H1 ;  /* 0x30000072ff027230 */ /* 0x000fe40000004100 */
[----:B------:R-:W-:Y:S01]  /*8c50*/  FFMA R26, R81, R0, R26 ;  /* 0x00000000511a7223 */ /* 0x000fe2000000001a */
[----:B------:R-:W-:Y:S02]  /*8c60*/  HADD2.F32 R0, -RZ, R113.H1_H1 ;  /* 0x30000071ff007230 */ /* 0x000fe40000004100 */
[C---:B------:R-:W-:Y:S01]  /*8c70*/  FMUL R39, R78.reuse, R39 ;  /* 0x000000274e277220 */ /* 0x040fe20000400000 */
[----:B------:R-:W-:Y:S01]  /*8c80*/  HADD2.F32 R4, -RZ, R115.H1_H1 ;  /* 0x30000073ff047230 */ /* 0x000fe20000004100 */
[----:B------:R-:W-:Y:S01]  /*8c90*/  F2FP.F16.F32.PACK_AB R95, R11, R6 ;  /* 0x000000060b5f723e */ /* 0x000fe200000000ff */
[C---:B------:R-:W-:Y:S01]  /*8ca0*/  FMUL R43, R78.reuse, R43 ;  /* 0x0000002b4e2b7220 */ /* 0x040fe20000400000 */
[C---:B------:R-:W-:Y:S01]  /*8cb0*/  FFMA R31, R81.reuse, R0, R31 ;  /* 0x00000000511f7223 */ /* 0x040fe2000000001f */
[--C-:B------:R-:W-:Y:S02]  /*8cc0*/  HADD2.F32 R0, -RZ, R120.reuse.H0_H0 ;  /* 0x20000078ff007230 */ /* 0x100fe40000004100 */
[C---:B------:R-:W-:Y:S01]  /*8cd0*/  FFMA R28, R81.reuse, R3, R28 ;  /* 0x00000003511c7223 */ /* 0x040fe2000000001c */
[----:B------:R1:W-:Y:S01]  /*8ce0*/  STS.128 [R178+UR48+0x8400], R92 ;  /* 0x0084005cb2007988 */ /* 0x0003e20008000c30 */
[C---:B------:R-:W-:Y:S01]  /*8cf0*/  FFMA R29, R81.reuse, R2, R29 ;  /* 0x00000002511d7223 */ /* 0x040fe2000000001d */
[C---:B------:R-:W-:Y:S01]  /*8d00*/  FFMA R30, R81.reuse, R5, R30 ;  /* 0x00000005511e7223 */ /* 0x040fe2000000001e */
[C---:B------:R-:W-:Y:S01]  /*8d10*/  FFMA R35, R81.reuse, R4, R35 ;  /* 0x0000000451237223 */ /* 0x040fe20000000023 */
[----:B------:R-:W-:Y:S02]  /*8d20*/  HADD2.F32 R2, -RZ, R120.H1_H1 ;  /* 0x30000078ff027230 */ /* 0x000fe40000004100 */
[----:B------:R-:W-:Y:S01]  /*8d30*/  FFMA R32, R81, R0, R32 ;  /* 0x0000000051207223 */ /* 0x000fe20000000020 */
[--C-:B------:R-:W-:Y:S01]  /*8d40*/  HADD2.F32 R3, -RZ, R121.reuse.H0_H0 ;  /* 0x20000079ff037230 */ /* 0x100fe20000004100 */
[----:B------:R-:W-:Y:S01]  /*8d50*/  F2FP.F16.F32.PACK_AB R8, R9, R8 ;  /* 0x000000080908723e */ /* 0x000fe200000000ff */
[----:B------:R-:W-:Y:S02]  /*8d60*/  HADD2.F32 R0, -RZ, R121.H1_H1 ;  /* 0x30000079ff007230 */ /* 0x000fe40000004100 */
[C---:B------:R-:W-:Y:S01]  /*8d70*/  FFMA R33, R81.reuse, R2, R33 ;  /* 0x0000000251217223 */ /* 0x040fe20000000021 */
[--C-:B------:R-:W-:Y:S02]  /*8d80*/  HADD2.F32 R5, -RZ, R123.reuse.H0_H0 ;  /* 0x2000007bff057230 */ /* 0x100fe40000004100 */
[C---:B------:R-:W-:Y:S01]  /*8d90*/  FFMA R34, R81.reuse, R3, R34 ;  /* 0x0000000351227223 */ /* 0x040fe20000000022 */
[--C-:B------:R-:W-:Y:S02]  /*8da0*/  HADD2.F32 R3, -RZ, R122.reuse.H0_H0 ;  /* 0x2000007aff037230 */ /* 0x100fe40000004100 */
[----:B------:R-:W-:Y:S01]  /*8db0*/  FFMA R39, R81, R0, R39 ;  /* 0x0000000051277223 */ /* 0x000fe20000000027 */
[----:B------:R-:W-:Y:S01]  /*8dc0*/  HADD2.F32 R0, -RZ, R122.H1_H1 ;  /* 0x3000007aff007230 */ /* 0x000fe20000004100 */
[----:B------:R-:W-:Y:S01]  /*8dd0*/  F2FP.F16.F32.PACK_AB R9, R15, R10 ;  /* 0x0000000a0f09723e */ /* 0x000fe200000000ff */
[----:B------:R-:W-:Y:S02]  /*8de0*/  HADD2.F32 R2, -RZ, R123.H1_H1 ;  /* 0x3000007bff027230 */ /* 0x000fe40000004100 */
[C---:B------:R-:W-:Y:S01]  /*8df0*/  FFMA R36, R81.reuse, R3, R36 ;  /* 0x0000000351247223 */ /* 0x040fe20000000024 */
[--C-:B------:R-:W-:Y:S02]  /*8e00*/  HADD2.F32 R3, -RZ, R129.reuse.H0_H0 ;  /* 0x20000081ff037230 */ /* 0x100fe40000004100 */
[C---:B------:R-:W-:Y:S01]  /*8e10*/  FFMA R37, R81.reuse, R0, R37 ;  /* 0x0000000051257223 */ /* 0x040fe20000000025 */
[C---:B------:R-:W-:Y:S01]  /*8e20*/  FFMA R38, R81.reuse, R5, R38 ;  /* 0x0000000551267223 */ /* 0x040fe20000000026 */
[--C-:B------:R-:W-:Y:S02]  /*8e30*/  HADD2.F32 R0, -RZ, R128.reuse.H0_H0 ;  /* 0x20000080ff007230 */ /* 0x100fe40000004100 */
[----:B------:R-:W-:Y:S01]  /*8e40*/  FFMA R43, R81, R2, R43 ;  /* 0x00000002512b7223 */ /* 0x000fe2000000002b */
[----:B------:R-:W-:Y:S01]  /*8e50*/  HADD2.F32 R2, -RZ, R128.H1_H1 ;  /* 0x30000080ff027230 */ /* 0x000fe20000004100 */
[----:B------:R-:W-:Y:S01]  /*8e60*/  F2FP.F16.F32.PACK_AB R10, R13, R12 ;  /* 0x0000000c0d0a723e */ /* 0x000fe200000000ff */
[C---:B------:R-:W-:Y:S01]  /*8e70*/  FMUL R47, R78.reuse, R47 ;  /* 0x0000002f4e2f7220 */ /* 0x040fe20000400000 */
[----:B------:R-:W-:Y:S01]  /*8e80*/  F2FP.F16.F32.PACK_AB R11, R19, R14 ;  /* 0x0000000e130b723e */ /* 0x000fe200000000ff */
[C---:B------:R-:W-:Y:S01]  /*8e90*/  FFMA R40, R81.reuse, R0, R40 ;  /* 0x0000000051287223 */ /* 0x040fe20000000028 */
[----:B------:R-:W-:Y:S02]  /*8ea0*/  HADD2.F32 R0, -RZ, R129.H1_H1 ;  /* 0x30000081ff007230 */ /* 0x000fe40000004100 */
[C---:B------:R-:W-:Y:S01]  /*8eb0*/  FFMA R41, R81.reuse, R2, R41 ;  /* 0x0000000251297223 */ /* 0x040fe20000000029 */
[----:B------:R-:W-:Y:S01]  /*8ec0*/  FFMA R42, R81, R3, R42 ;  /* 0x00000003512a7223 */ /* 0x000fe2000000002a */
[----:B------:R1:W-:Y:S01]  /*8ed0*/  STS.128 [R179+0x8400], R8 ;  /* 0x00840008b3007388 */ /* 0x0003e20000000c00 */
[--C-:B------:R-:W-:Y:S01]  /*8ee0*/  HADD2.F32 R3, -RZ, R130.reuse.H0_H0 ;  /* 0x20000082ff037230 */ /* 0x100fe20000004100 */
[----:B------:R-:W-:Y:S01]  /*8ef0*/  F2FP.F16.F32.PACK_AB R16, R17, R16 ;  /* 0x000000101110723e */ /* 0x000fe200000000ff */
[----:B------:R-:W-:Y:S01]  /*8f00*/  HADD2.F32 R2, -RZ, R130.H1_H1 ;  /* 0x30000082ff027230 */ /* 0x000fe20000004100 */
[----:B------:R-:W-:Y:S01]  /*8f10*/  F2FP.F16.F32.PACK_AB R17, R23, R18 ;  /* 0x000000121711723e */ /* 0x000fe200000000ff */
[----:B------:R-:W-:Y:S01]  /*8f20*/  FFMA R47, R81, R0, R47 ;  /* 0x00000000512f7223 */ /* 0x000fe2000000002f */
[--C-:B------:R-:W-:Y:S01]  /*8f30*/  HADD2.F32 R5, -RZ, R131.reuse.H0_H0 ;  /* 0x20000083ff057230 */ /* 0x100fe20000004100 */
[----:B------:R-:W-:Y:S01]  /*8f40*/  F2FP.F16.F32.PACK_AB R18, R21, R20 ;  /* 0x000000141512723e */ /* 0x000fe200000000ff */
[----:B------:R-:W-:Y:S01]  /*8f50*/  HADD2.F32 R0, -RZ, R131.H1_H1 ;  /* 0x30000083ff007230 */ /* 0x000fe20000004100 */
[----:B------:R-:W-:Y:S01]  /*8f60*/  F2FP.F16.F32.PACK_AB R19, R27, R22 ;  /* 0x000000161b13723e */ /* 0x000fe200000000ff */
[C---:B------:R-:W-:Y:S01]  /*8f70*/  FMUL R51, R78.reuse, R51 ;  /* 0x000000334e337220 */ /* 0x040fe20000400000 */
[C---:B------:R-:W-:Y:S01]  /*8f80*/  FFMA R44, R81.reuse, R3, R44 ;  /* 0x00000003512c7223 */ /* 0x040fe2000000002c */
[C---:B------:R-:W-:Y:S01]  /*8f90*/  FFMA R45, R81.reuse, R2, R45 ;  /* 0x00000002512d7223 */ /* 0x040fe2000000002d */
[C---:B------:R-:W-:Y:S01]  /*8fa0*/  FFMA R46, R81.reuse, R5, R46 ;  /* 0x00000005512e7223 */ /* 0x040fe2000000002e */
[----:B------:R1:W-:Y:S01]  /*8fb0*/  STS.128 [R177+0x8400], R16 ;  /* 0x00840010b1007388 */ /* 0x0003e20000000c00 */
[----:B------:R-:W-:Y:S01]  /*8fc0*/  FFMA R51, R81, R0, R51 ;  /* 0x0000000051337223 */ /* 0x000fe20000000033 */
[--C-:B------:R-:W-:Y:S01]  /*8fd0*/  HADD2.F32 R3, -RZ, R136.reuse.H0_H0 ;  /* 0x20000088ff037230 */ /* 0x100fe20000004100 */
[----:B------:R-:W-:Y:S01]  /*8fe0*/  F2FP.F16.F32.PACK_AB R24, R25, R24 ;  /* 0x000000181918723e */ /* 0x000fe200000000ff */
[----:B------:R-:W-:Y:S01]  /*8ff0*/  HADD2.F32 R0, -RZ, R136.H1_H1 ;  /* 0x30000088ff007230 */ /* 0x000fe20000004100 */
[----:B------:R-:W-:Y:S01]  /*9000*/  F2FP.F16.F32.PACK_AB R25, R31, R26 ;  /* 0x0000001a1f19723e */ /* 0x000fe200000000ff */
        /* <DEDUP_REMOVED lines=16> */
[----:B------:R-:W-:Y:S01]  /*9110*/  FFMA R52, R81, R0, R52 ;  /* 0x0000000051347223 */ /* 0x000fe20000000034 */
[----:B------:R-:W-:Y:S01]  /*9120*/  F2FP.F16.F32.PACK_AB R35, R43, R38 ;  /* 0x000000262b23723e */ /* 0x000fe200000000ff */
[C---:B------:R-:W-:Y:S01]  /*9130*/  FFMA R53, R81.reuse, R2, R53 ;  /* 0x0000000251357223 */ /* 0x040fe20000000035 */
[----:B------:R-:W-:Y:S01]  /*9140*/  FFMA R54, R81, R3, R54 ;  /* 0x0000000351367223 */ /* 0x000fe20000000036 */
[----:B------:R-:W-:Y:S01]  /*9150*/  HADD2.F32 R0, -RZ, R139.H1_H1 ;  /* 0x3000008bff007230 */ /* 0x000fe20000004100 */
[----:B------:R-:W-:Y:S01]  /*9160*/  F2FP.F16.F32.PACK_AB R40, R41, R40 ;  /* 0x000000282928723e */ /* 0x000fe200000000ff */
[----:B------:R1:W-:Y:S01]  /*9170*/  STS.128 [R175+0x8400], R32 ;  /* 0x00840020af007388 */ /* 0x0003e20000000c00 */
[C---:B------:R-:W-:Y:S01]  /*9180*/  FMUL R59, R78.reuse, R59 ;  /* 0x0000003b4e3b7220 */ /* 0x040fe20000400000 */
[--C-:B------:R-:W-:Y:S01]  /*9190*/  HADD2.F32 R3, -RZ, R144.reuse.H0_H0 ;  /* 0x20000090ff037230 */ /* 0x100fe20000004100 */
[----:B------:R-:W-:Y:S01]  /*91a0*/  F2FP.F16.F32.PACK_AB R41, R47, R42 ;  /* 0x0000002a2f29723e */ /* 0x000fe200000000ff */
[----:B------:R-:W-:Y:S01]  /*91b0*/  HADD2.F32 R2, -RZ, R144.H1_H1 ;  /* 0x30000090ff027230 */ /* 0x000fe20000004100 */
[----:B------:R-:W-:Y:S01]  /*91c0*/  F2FP.F16.F32.PACK_AB R42, R45, R44 ;  /* 0x0000002c2d2a723e */ /* 0x000fe200000000ff */
[--C-:B------:R-:W-:Y:S01]  /*91d0*/  HADD2.F32 R5, -RZ, R145.reuse.H0_H0 ;  /* 0x20000091ff057230 */ /* 0x100fe20000004100 */
        /* <DEDUP_REMOVED lines=8> */
[----:B------:R-:W-:Y:S01]  /*9260*/  FFMA R58, R81, R5, R58 ;  /* 0x00000005513a7223 */ /* 0x000fe2000000003a */
[----:B------:R-:W-:Y:S01]  /*9270*/  HADD2.F32 R2, -RZ, R146.H1_H1 ;  /* 0x30000092ff027230 */ /* 0x000fe20000004100 */
[----:B------:R-:W-:Y:S01]  /*9280*/  F2FP.F16.F32.PACK_AB R48, R49, R48 ;  /* 0x000000303130723e */ /* 0x000fe200000000ff */
[--C-:B------:R-:W-:Y:S01]  /*9290*/  HADD2.F32 R5, -RZ, R147.reuse.H0_H0 ;  /* 0x20000093ff057230 */ /* 0x100fe20000004100 */
[----:B------:R-:W-:Y:S01]  /*92a0*/  F2FP.F16.F32.PACK_AB R49, R55, R50 ;  /* 0x000000323731723e */ /* 0x000fe200000000ff */
[----:B------:R-:W-:Y:S02]  /*92b0*/  HADD2.F32 R4, -RZ, R147.H1_H1 ;  /* 0x30000093ff047230 */ /* 0x000fe40000004100 */
[----:B------:R-:W-:Y:S01]  /*92c0*/  FFMA R63, R81, R0, R63 ;  /* 0x00000000513f7223 */ /* 0x000fe2000000003f */
[----:B------:R-:W-:Y:S01]  /*92d0*/  FMUL R67, R78, R67 ;  /* 0x000000434e437220 */ /* 0x000fe20000400000 */
[----:B------:R-:W-:Y:S01]  /*92e0*/  F2FP.F16.F32.PACK_AB R50, R53, R52 ;  /* 0x000000343532723e */ /* 0x000fe200000000ff */
[----:B------:R-:W-:Y:S01]  /*92f0*/  FFMA R60, R81, R3, R60 ;  /* 0x00000003513c7223 */ /* 0x000fe2000000003c */
[----:B------:R-:W-:Y:S01]  /*9300*/  F2FP.F16.F32.PACK_AB R51, R59, R54 ;  /* 0x000000363b33723e */ /* 0x000fe200000000ff */
[C---:B------:R-:W-:Y:S01]  /*9310*/  FFMA R61, R81.reuse, R2, R61 ;  /* 0x00000002513d7223 */ /* 0x040fe2000000003d */
[C---:B------:R-:W-:Y:S01]  /*9320*/  FFMA R62, R81.reuse, R5, R62 ;  /* 0x00000005513e7223 */ /* 0x040fe2000000003e */
[----:B------:R-:W-:Y:S01]  /*9330*/  FFMA R67, R81, R4, R67 ;  /* 0x0000000451437223 */ /* 0x000fe20000000043 */
[----:B------:R-:W-:Y:S01]  /*9340*/  F2FP.F16.F32.PACK_AB R56, R57, R56 ;  /* 0x000000383938723e */ /* 0x000fe200000000ff */
[----:B------:R1:W-:Y:S01]  /*9350*/  STS.128 [R174+0x8400], R48 ;  /* 0x00840030ae007388 */ /* 0x0003e20000000c00 */
[----:B------:R-:W-:Y:S02]  /*9360*/  F2FP.F16.F32.PACK_AB R57, R63, R58 ;  /* 0x0000003a3f39723e */ /* 0x000fe400000000ff */
        /* <DEDUP_REMOVED lines=22> */
.L_x_113:
[----:B------:R-:W-:Y:S05]  /*94d0*/  BSYNC.RECONVERGENT B0 ;  /* 0x0000000000007941 */ /* 0x000fea0003800200 */
.L_x_112:
        /* <DEDUP_REMOVED lines=13> */
[----:B-1----:R-:W-:Y:S04]  /*95b0*/  @P1 IADD3 R9, PT, PT, R101, UR48, RZ ;  /* 0x0000003065091c10 */ /* 0x002fe8000fffe0ff */
[----:B------:R-:W-:Y:S01]  /*95c0*/  @P1 IADD3 R7, PT, PT, R102, R9, RZ ;  /* 0x0000000966071210 */ /* 0x000fe20007ffe0ff */
[--C-:B------:R-:W-:Y:S02]  /*95d0*/  @P1 IMAD.IADD R5, R100, 0x1, R9.reuse ;  /* 0x0000000164051824 */ /* 0x100fe400078e0209 */
[----:B------:R-:W-:Y:S01]  /*95e0*/  @P1 IMAD.IADD R2, R110, 0x1, R9 ;  /* 0x000000016e021824 */ /* 0x000fe200078e0209 */
[----:B------:R-:W-:Y:S06]  /*95f0*/  @P0 BRA `(.L_x_117) ;  /* 0x00000000000c0947 */ /* 0x000fec0003800000 */
[----:B------:R-:W-:Y:S04]  /*9600*/  SHF.L.U32 R0, R167, 0x1f, RZ ;  /* 0x0000001fa7007819 */ /* 0x000fe800000006ff */
[----:B------:R-:W1:Y:S02]  /*9610*/  SYNCS.PHASECHK.TRANS64.TRYWAIT P0, [R3+URZ+0x30], R0 ;  /* 0x00003000030075a7 */ /* 0x000e6400080011ff */
[----:B-1----:R-:W-:Y:S05]  /*9620*/  @!P0 BRA `(.L_x_118) ;  /* 0x00000020000c8947 */ /* 0x002fea0003800000 */
.L_x_117:
[----:B------:R-:W-:Y:S05]  /*9630*/  BSYNC B0 ;  /* 0x0000000000007941 */ /* 0x000fea0003800000 */
.L_x_116:
[----:B------:R-:W-:Y:S11]  /*9640*/  ISETP.NE.AND P0, PT, R108, RZ, PT ;  /* 0x000000ff6c00720c */ /* 0x000ff60003f05270 */
[----:B------:R-:W-:Y:S02]  /*9650*/  @!UPT UIADD3 URZ, UPT, UPT, URZ, URZ, URZ ;  /* 0x000000fffffff290 */ /* 0x000fe4000fffe0ff */
[----:B------:R2:W3:Y:S01]  /*9660*/  @P0 LDS.128 R88, [R101+UR48+0x400] ;  /* 0x0004003065580984 */ /* 0x0004e20008000c00 */
[----:B-1----:R-:W-:Y:S01]  /*9670*/  @P0 IMAD.IADD R3, R102, 0x1, R5 ;  /* 0x0000000166030824 */ /* 0x002fe200078e0205 */
[C---:B------:R-:W-:Y:S01]  /*9680*/  @P0 IADD3 R4, PT, PT, R110.reuse, R5, RZ ;  /* 0x000000056e040210 */ /* 0x040fe20007ffe0ff */
[C---:B------:R-:W-:Y:S01]  /*9690*/  @P0 IMAD.IADD R0, R110.reuse, 0x1, R7 ;  /* 0x000000016e000824 */ /* 0x040fe200078e0207 */
[----:B------:R2:W4:Y:S02]  /*96a0*/  @P0 LDS.128 R96, [R2+0x400] ;  /* 0x0004000002600984 */ /* 0x0005240000000c00 */
[----:B------:R-:W-:Y:S02]  /*96b0*/  @P0 IADD3 R110, PT, PT, R110, R3, RZ ;  /* 0x000000036e6e0210 */ /* 0x000fe40007ffe0ff */
[----:B------:R2:W1:Y:S04]  /*96c0*/  @P0 LDS.128 R104, [R7+0x400] ;  /* 0x0004000007680984 */ /* 0x0004680000000c00 */
[----:B------:R2:W1:Y:S04]  /*96d0*/  @P0 LDS.128 R112, [R0+0x400] ;  /* 0x0004000000700984 */ /* 0x0004680000000c00 */
[----:B------:R2:W1:Y:S04]  /*96e0*/  @P0 LDS.128 R120, [R5+0x400] ;  /* 0x0004000005780984 */ /* 0x0004680000000c00 */
[----:B------:R2:W1:Y:S04]  /*96f0*/  @P0 LDS.128 R128, [R4+0x400] ;  /* 0x0004000004800984 */ /* 0x0004680000000c00 */
[----:B------:R2:W1:Y:S04]  /*9700*/  @P0 LDS.128 R136, [R3+0x400] ;  /* 0x0004000003880984 */ /* 0x0004680000000c00 */
[----:B------:R2:W1:Y:S02]  /*9710*/  @P0 LDS.128 R144, [R110+0x400] ;  /* 0x000400006e900984 */ /* 0x0004640000000c00 */
.L_x_115:
[----:B------:R-:W-:Y:S05]  /*9720*/  BSYNC B1 ;  /* 0x0000000000017941 */ /* 0x000fea0003800000 */
.L_x_114:
[----:B--2---:R-:W-:Y:S05]  /*9730*/  VIADD R3, R80, 0xc0 ;  /* 0x000000c050037836 */ /* 0x004fea0000000000 */
[----:B------:R-:W-:Y:S04]  /*9740*/  SHF.R.U32.HI R3, RZ, 0x15, R3 ;  /* 0x00000015ff037819 */ /* 0x000fe80000011603 */
[----:B------:R-:W-:Y:S11]  /*9750*/  LOP3.LUT P0, RZ, R3, 0x3, R162, 0x48, !PT ;  /* 0x0000000303ff7812 */ /* 0x000ff600078048a2 */
[----:B------:R-:W-:Y:S02]  /*9760*/  @!UPT UIADD3 URZ, UPT, UPT, URZ, URZ, URZ ;  /* 0x000000fffffff290 */ /* 0x000fe4000fffe0ff */
[----:B------:R-:W-:Y:S05]  /*9770*/  @!P0 BRA `(.L_x_119) ;  /* 0x0000000000408947 */ /* 0x000fea0003800000 */
[----:B------:R-:W2:Y:S01]  /*9780*/  LDCU.64 UR8, c[0x4][0x70] ;  /* 0x01000e00ff0877ac */ /* 0x000ea20008000a00 */
[----:B------:R-:W-:Y:S01]  /*9790*/  MOV R3, 0x0 ;  /* 0x0000000000037802 */ /* 0x000fe20000000f00 */
[----:B------:R-:W-:Y:S02]  /*97a0*/  HFMA2 R12, -RZ, RZ, 0, 5.9604644775390625e-08 ;  /* 0x00000001ff0c7431 */ /* 0x000fe400000001ff */
[----:B-1----:R-:W-:Y:S02]  /*97b0*/  IMAD.MOV.U32 R8, RZ, RZ, 0x192 ;  /* 0x00000192ff087424 */ /* 0x002fe400078e00ff */
[----:B------:R-:W-:Y:S01]  /*97c0*/  IMAD.MOV.U32 R13, RZ, RZ, RZ ;  /* 0x000000ffff0d7224 */ /* 0x000fe200078e00ff */
[----:B------:R-:W1:Y:S01]  /*97d0*/  LDCU.64 UR6, c[0x4][0x78] ;  /* 0x01000f00ff0677ac */ /* 0x000e620008000a00 */
[----:B------:R-:W3:Y:S01]  /*97e0*/  LDC.64 R2, c[0x4][R3] ;  /* 0x0100000003027b82 */ /* 0x000ee20000000a00 */
[----:B------:R-:W5:Y:S01]  /*97f0*/  LDCU.64 UR4, c[0x4][0x10] ;  /* 0x01000200ff0477ac */ /* 0x000f620008000a00 */
[----:B--2---:R-:W-:Y:S01]  /*9800*/  MOV R5, UR9 ;  /* 0x0000000900057c02 */ /* 0x004fe20008000f00 */
[----:B------:R-:W-:Y:S01]  /*9810*/  IMAD.U32 R4, RZ, RZ, UR8 ;  /* 0x00000008ff047e24 */ /* 0x000fe2000f8e00ff */
[----:B-1----:R-:W-:Y:S01]  /*9820*/  MOV R7, UR7 ;  /* 0x0000000700077c02 */ /* 0x002fe20008000f00 */
[----:B------:R-:W-:Y:S01]  /*9830*/  IMAD.U32 R6, RZ, RZ, UR6 ;  /* 0x00000006ff067e24 */ /* 0x000fe2000f8e00ff */
[----:B-----5:R-:W-:Y:S01]  /*9840*/  MOV R11, UR5 ;  /* 0x00000005000b7c02 */ /* 0x020fe20008000f00 */
[----:B------:R-:W-:Y:S02]  /*9850*/  IMAD.U32 R10, RZ, RZ, UR4 ;  /* 0x00000004ff0a7e24 */ /* 0x000fe4000f8e00ff */
[----:B------:R-:W-:Y:S07]  /*9860*/  LEPC R20, `(.L_x_119) ;  /* 0x000000001014794e */ /* 0x000fee0000000000 */
[----:B---34-:R-:W-:Y:S05]  /*9870*/  CALL.ABS.NOINC R2 ;  /* 0x0000000002007343 */ /* 0x018fea0003c00000 */
.L_x_119:
[----:B------:R-:W-:Y:S01]  /*9880*/  ISETP.NE.AND P0, PT, R170, RZ, PT ;  /* 0x000000ffaa00720c */ /* 0x000fe20003f05270 */
[----:B------:R-:W-:Y:S05]  /*9890*/  WARPSYNC.ALL ;  /* 0x0000000000007948 */ /* 0x000fea0003800000 */
[----:B------:R-:W-:Y:S01]  /*98a0*/  R2UR UR4, R80 ;  /* 0x00000000500472ca */ /* 0x000fe200000e0000 */
[--C-:B---3--:R-:W-:Y:S01]  /*98b0*/  HADD2.F32 R82, -RZ, R88.reuse.H0_H0 ;  /* 0x20000058ff527230 */ /* 0x108fe20000004100 */
[----:B------:R-:W-:Y:S01]  /*98c0*/  R2UR UR5, R87 ;  /* 0x00000000570572ca */ /* 0x000fe200000e0000 */
[----:B------:R-:W-:Y:S01]  /*98d0*/  HADD2.F32 R84, -RZ, R88.H1_H1 ;  /* 0x30000058ff547230 */ /* 0x000fe20000004100 */
[----:B------:R-:W-:Y:S01]  /*98e0*/  BSSY.RECONVERGENT B0, `(.L_x_120) ;  /* 0x00000fd000007945 */ /* 0x000fe20003800200 */
[--C-:B------:R-:W-:Y:S02]  /*98f0*/  HADD2.F32 R83, -RZ, R89.reuse.H0_H0 ;  /* 0x20000059ff537230 */ /* 0x100fe40000004100 */
[----:B------:R-:W-:Y:S02]  /*9900*/  HADD2.F32 R86, -RZ, R89.H1_H1 ;  /* 0x30000059ff567230 */ /* 0x000fe40000004100 */
[--C-:B------:R-:W-:Y:S02]  /*9910*/  HADD2.F32 R85, -RZ, R90.reuse.H0_H0 ;  /* 0x2000005aff557230 */ /* 0x100fe40000004100 */
[----:B------:R-:W-:Y:S02]  /*9920*/  HADD2.F32 R88, -RZ, R90.H1_H1 ;  /* 0x3000005aff587230 */ /* 0x000fe40000004100 */
[----:B-1----:R-:W1:Y:S01]  /*9930*/  LDTM.x64 R4, tmem[UR4+0xc0] ;  /* 0x0000c004000479ee */ /* 0x002e620008340000 */
[----:B------:R-:W-:Y:S01]  /*9940*/  NOP ;  /* 0x0000000000007918 */ /* 0x000fe20000000000 */
[----:B------:R-:W-:Y:S01]  /*9950*/  UIADD3 UR5, UPT, UPT, UR5, 0xb0, URZ ;  /* 0x000000b005057890 */ /* 0x000fe2000fffe0ff */
[--C-:B------:R-:W-:Y:S02]  /*9960*/  HADD2.F32 R87, -RZ, R91.reuse.H0_H0 ;  /* 0x2000005bff577230 */ /* 0x100fe40000004100 */
[----:B------:R-:W-:Y:S01]  /*9970*/  HADD2.F32 R90, -RZ, R91.H1_H1 ;  /* 0x3000005bff5a7230 */ /* 0x000fe20000004100 */
[----:B------:R-:W-:Y:S01]  /*9980*/  UPRMT UR5, UR37, 0x654, UR5 ;  /* 0x0000065425057896 */ /* 0x000fe20008000005 */
[--C-:B----4-:R-:W-:Y:S02]  /*9990*/  HADD2.F32 R89, -RZ, R96.reuse.H0_H0 ;  /* 0x20000060ff597230 */ /* 0x110fe40000004100 */
[----:B------:R-:W-:Y:S02]  /*99a0*/  HADD2.F32 R91, -RZ, R96.H1_H1 ;  /* 0x30000060ff5b7230 */ /* 0x000fe40000004100 */
[--C-:B------:R-:W-:Y:S02]  /*99b0*/  HADD2.F32 R92, -RZ, R97.reuse.H0_H0 ;  /* 0x20000061ff5c7230 */ /* 0x100fe40000004100 */
[----:B------:R-:W-:Y:S02]  /*99c0*/  HADD2.F32 R94, -RZ, R97.H1_H1 ;  /* 0x30000061ff5e7230 */ /* 0x000fe40000004100 */
[----:B-1----:R-:W-:Y:S01]  /*99d0*/  SYNCS.ARRIVE.TRANS64.RED.A1T0 RZ, [UR5], RZ ;  /* 0x000000ffffff79a7 */ /* 0x002fe20008100405 */
[--C-:B------:R-:W-:Y:S02]  /*99e0*/  HADD2.F32 R93, -RZ, R98.reuse.H0_H0 ;  /* 0x20000062ff5d7230 */ /* 0x100fe40000004100 */
[----:B------:R-:W-:Y:S02]  /*99f0*/  HADD2.F32 R96, -RZ, R98.H1_H1 ;  /* 0x30000062ff607230 */ /* 0x000fe40000004100 */
[--C-:B------:R-:W-:Y:S02]  /*9a00*/  HADD2.F32 R95, -RZ, R99.reuse.H0_H0 ;  /* 0x20000063ff5f7230 */ /* 0x100fe40000004100 */
[----:B------:R-:W-:Y:S02]  /*9a10*/  HADD2.F32 R98, -RZ, R99.H1_H1 ;  /* 0x30000063ff627230 */ /* 0x000fe40000004100 */
[C---:B------:R-:W-:Y:S01]  /*9a20*/  FMUL R4, R78.reuse, R4 ;  /* 0x000000044e047220 */ /* 0x040fe20000400000 */
[C---:B------:R-:W-:Y:S01]  /*9a30*/  FMUL R5, R78.reuse, R5 ;  /* 0x000000054e057220 */ /* 0x040fe20000400000 */
[C---:B------:R-:W-:Y:S01]  /*9a40*/  FMUL R6, R78.reuse, R6 ;  /* 0x000000064e067220 */ /* 0x040fe20000400000 */
[C---:B------:R-:W-:Y:S01]  /*9a50*/  FMUL R7, R78.reuse, R7 ;  /* 0x000000074e077220 */ /* 0x040fe20000400000 */
[C---:B------:R-:W-:Y:S01]  /*9a60*/  FFMA R4, R81.reuse, R82, R4 ;  /* 0x0000005251047223 */ /* 0x040fe20000000004 */
[C---:B------:R-:W-:Y:S01]  /*9a70*/  FFMA R5, R81.reuse, R84, R5 ;  /* 0x0000005451057223 */ /* 0x040fe20000000005 */
[C---:B------:R-:W-:Y:S01]  /*9a80*/  FFMA R6, R81.reuse, R83, R6 ;  /* 0x0000005351067223 */ /* 0x040fe20000000006 */
[----:B------:R-:W-:Y:S01]  /*9a90*/  FFMA R7, R81, R86, R7 ;  /* 0x0000005651077223 */ /* 0x000fe20000000007 */
[C---:B------:R-:W-:Y:S01]  /*9aa0*/  FMUL R8, R78.reuse, R8 ;  /* 0x000000084e087220 */ /* 0x040fe20000400000 */
[C---:B------:R-:W-:Y:S01]  /*9ab0*/  FMUL R9, R78.reuse, R9 ;  /* 0x000000094e097220 */ /* 0x040fe20000400000 */
[----:B------:R-:W-:Y:S01]  /*9ac0*/  F2FP.F16.F32.PACK_AB R4, R5, R4 ;  /* 0x000000040504723e */ /* 0x000fe200000000ff */
[C---:B------:R-:W-:Y:S01]  /*9ad0*/  FMUL R10, R78.reuse, R10 ;  /* 0x0000000a4e0a7220 */ /* 0x040fe20000400000 */
[----:B------:R-:W-:Y:S01]  /*9ae0*/  F2FP.F16.F32.PACK_AB R5, R7, R6 ;  /* 0x000000060705723e */ /* 0x000fe200000000ff */
[C---:B------:R-:W-:Y:S01]  /*9af0*/  FFMA R8, R81.reuse, R85, R8 ;  /* 0x0000005551087223 */ /* 0x040fe20000000008 */
[C---:B------:R-:W-:Y:S01]  /*9b00*/  FFMA R9, R81.reuse, R88, R9 ;  /* 0x0000005851097223 */ /* 0x040fe20000000009 */
[----:B------:R-:W-:Y:S01]  /*9b10*/  FFMA R10, R81, R87, R10 ;  /* 0x00000057510a7223 */ /* 0x000fe2000000000a */
[C---:B------:R-:W-:Y:S01]  /*9b20*/  FMUL R11, R78.reuse, R11 ;  /* 0x0000000b4e0b7220 */ /* 0x040fe20000400000 */
[C---:B------:R-:W-:Y:S01]  /*9b30*/  FMUL R0, R78.reuse, R12 ;  /* 0x0000000c4e007220 */ /* 0x040fe20000400000 */
[C---:B------:R-:W-:Y:S01]  /*9b40*/  FMUL R2, R78.reuse, R13 ;  /* 0x0000000d4e027220 */ /* 0x040fe20000400000 */
[----:B------:R-:W-:Y:S01]  /*9b50*/  F2FP.F16.F32.PACK_AB R6, R9, R8 ;  /* 0x000000080906723e */ /* 0x000fe200000000ff */
[C---:B------:R-:W-:Y:S01]  /*9b60*/  FFMA R11, R81.reuse, R90, R11 ;  /* 0x0000005a510b7223 */ /* 0x040fe2000000000b */
[C---:B------:R-:W-:Y:S01]  /*9b70*/  FFMA R0, R81.reuse, R89, R0 ;  /* 0x0000005951007223 */ /* 0x040fe20000000000 */
[----:B------:R-:W-:Y:S01]  /*9b80*/  FFMA R2, R81, R91, R2 ;  /* 0x0000005b51027223 */ /* 0x000fe20000000002 */
[C---:B------:R-:W-:Y:S01]  /*9b90*/  FMUL R3, R78.reuse, R14 ;  /* 0x0000000e4e037220 */ /* 0x040fe20000400000 */
[C---:B------:R-:W-:Y:S01]  /*9ba0*/  FMUL R15, R78.reuse, R15 ;  /* 0x0000000f4e0f7220 */ /* 0x040fe20000400000 */
[----:B------:R-:W-:Y:S01]  /*9bb0*/  F2FP.F16.F32.PACK_AB R7, R11, R10 ;  /* 0x0000000a0b07723e */ /* 0x000fe200000000ff */
[----:B------:R-:W-:Y:S01]  /*9bc0*/  FMUL R12, R78, R16 ;  /* 0x000000104e0c7220 */ /* 0x000fe20000400000 */
[----:B------:R-:W-:Y:S01]  /*9bd0*/  F2FP.F16.F32.PACK_AB R8, R2, R0 ;  /* 0x000000000208723e */ /* 0x000fe200000000ff */
[C---:B------:R-:W-:Y:S01]  /*9be0*/  FFMA R3, R81.reuse, R92, R3 ;  /* 0x0000005c51037223 */ /* 0x040fe20000000003 */
[C---:B------:R-:W-:Y:S01]  /*9bf0*/  FFMA R15, R81.reuse, R94, R15 ;  /* 0x0000005e510f7223 */ /* 0x040fe2000000000f */
[----:B------:R1:W-:Y:S01]  /*9c00*/  STS.128 [R178+UR48+0xc400], R4 ;  /* 0x00c40004b2007988 */ /* 0x0003e20008000c30 */
[----:B------:R-:W-:Y:S01]  /*9c10*/  FFMA R12, R81, R93, R12 ;  /* 0x0000005d510c7223 */ /* 0x000fe2000000000c */
[C---:B------:R-:W-:Y:S01]  /*9c20*/  FMUL R13, R78.reuse, R17 ;  /* 0x000000114e0d7220 */ /* 0x040fe20000400000 */
[C---:B------:R-:W-:Y:S01]  /*9c30*/  FMUL R14, R78.reuse, R18 ;  /* 0x000000124e0e7220 */ /* 0x040fe20000400000 */
[----:B------:R-:W-:Y:S01]  /*9c40*/  F2FP.F16.F32.PACK_AB R9, R15, R3 ;  /* 0x000000030f09723e */ /* 0x000fe200000000ff */
[--C-:B------:R-:W-:Y:S02]  /*9c50*/  HADD2.F32 R97, -RZ, R104.reuse.H0_H0 ;  /* 0x20000068ff617230 */ /* 0x100fe40000004100 */
[C---:B------:R-:W-:Y:S01]  /*9c60*/  FFMA R13, R81.reuse, R96, R13 ;  /* 0x00000060510d7223 */ /* 0x040fe2000000000d */
[----:B------:R-:W-:Y:S01]  /*9c70*/  FFMA R14, R81, R95, R14 ;  /* 0x0000005f510e7223 */ /* 0x000fe2000000000e */
[C---:B------:R-:W-:Y:S01]  /*9c80*/  FMUL R19, R78.reuse, R19 ;  /* 0x000000134e137220 */ /* 0x040fe20000400000 */
[----:B------:R-:W-:Y:S02]  /*9c90*/  HADD2.F32 R100, -RZ, R104.H1_H1 ;  /* 0x30000068ff647230 */ /* 0x000fe40000004100 */
[C---:B------:R-:W-:Y:S01]  /*9ca0*/  FMUL R16, R78.reuse, R20 ;  /* 0x000000144e107220 */ /* 0x040fe20000400000 */
[----:B------:R-:W-:Y:S01]  /*9cb0*/  F2FP.F16.F32.PACK_AB R10, R13, R12 ;  /* 0x0000000c0d0a723e */ /* 0x000fe200000000ff */
[C---:B------:R-:W-:Y:S01]  /*9cc0*/  FFMA R19, R81.reuse, R98, R19 ;  /* 0x0000006251137223 */ /* 0x040fe20000000013 */
[--C-:B------:R-:W-:Y:S02]  /*9cd0*/  HADD2.F32 R99, -RZ, R105.reuse.H0_H0 ;  /* 0x20000069ff637230 */ /* 0x100fe40000004100 */
[----:B------:R-:W-:Y:S01]  /*9ce0*/  FFMA R16, R81, R97, R16 ;  /* 0x0000006151107223 */ /* 0x000fe20000000010 */
[C---:B------:R-:W-:Y:S01]  /*9cf0*/  FMUL R17, R78.reuse, R21 ;  /* 0x000000154e117220 */ /* 0x040fe20000400000 */
[----:B------:R-:W-:Y:S01]  /*9d00*/  HADD2.F32 R102, -RZ, R105.H1_H1 ;  /* 0x30000069ff667230 */ /* 0x000fe20000004100 */
[----:B------:R-:W-:Y:S01]  /*9d10*/  F2FP.F16.F32.PACK_AB R11, R19, R14 ;  /* 0x0000000e130b723e */ /* 0x000fe200000000ff */
[C---:B------:R-:W-:Y:S01]  /*9d20*/  FMUL R18, R78.reuse, R22 ;  /* 0x000000164e127220 */ /* 0x040fe20000400000 */
[C---:B------:R-:W-:Y:S01]  /*9d30*/  FFMA R17, R81.reuse, R100, R17 ;  /* 0x0000006451117223 */ /* 0x040fe20000000011 */
[--C-:B------:R-:W-:Y:S02]  /*9d40*/  HADD2.F32 R101, -RZ, R106.reuse.H0_H0 ;  /* 0x2000006aff657230 */ /* 0x100fe40000004100 */
[C---:B------:R-:W-:Y:S01]  /*9d50*/  FMUL R23, R78.reuse, R23 ;  /* 0x000000174e177220 */ /* 0x040fe20000400000 */
[----:B------:R1:W-:Y:S01]  /*9d60*/  STS.128 [R179+0xc400], R8 ;  /* 0x00c40008b3007388 */ /* 0x0003e20000000c00 */
[----:B------:R-:W-:Y:S01]  /*9d70*/  FFMA R18, R81, R99, R18 ;  /* 0x0000006351127223 */ /* 0x000fe20000000012 */
[----:B------:R-:W-:Y:S01]  /*9d80*/  F2FP.F16.F32.PACK_AB R16, R17, R16 ;  /* 0x000000101110723e */ /* 0x000fe200000000ff */
[----:B------:R-:W-:Y:S01]  /*9d90*/  FFMA R23, R81, R102, R23 ;  /* 0x0000006651177223 */ /* 0x000fe20000000017 */
[----:B------:R-:W-:Y:S02]  /*9da0*/  HADD2.F32 R104, -RZ, R106.H1_H1 ;  /* 0x3000006aff687230 */ /* 0x000fe40000004100 */
[C---:B------:R-:W-:Y:S01]  /*9db0*/  FMUL R20, R78.reuse, R24 ;  /* 0x000000184e147220 */ /* 0x040fe20000400000 */
[--C-:B------:R-:W-:Y:S02]  /*9dc0*/  HADD2.F32 R103, -RZ, R107.reuse.H0_H0 ;  /* 0x2000006bff677230 */ /* 0x100fe40000004100 */
[C---:B------:R-:W-:Y:S01]  /*9dd0*/  FMUL R21, R78.reuse, R25 ;  /* 0x000000194e157220 */ /* 0x040fe20000400000 */
[----:B------:R-:W-:Y:S01]  /*9de0*/  F2FP.F16.F32.PACK_AB R17, R23, R18 ;  /* 0x000000121711723e */ /* 0x000fe200000000ff */
[C---:B------:R-:W-:Y:S01]  /*9df0*/  FFMA R20, R81.reuse, R101, R20 ;  /* 0x0000006551147223 */ /* 0x040fe20000000014 */
[----:B------:R-:W-:Y:S02]  /*9e00*/  HADD2.F32 R106, -RZ, R107.H1_H1 ;  /* 0x3000006bff6a7230 */ /* 0x000fe40000004100 */
[----:B------:R-:W-:Y:S01]  /*9e10*/  FFMA R21, R81, R104, R21 ;  /* 0x0000006851157223 */ /* 0x000fe20000000015 */
[C---:B------:R-:W-:Y:S01]  /*9e20*/  FMUL R22, R78.reuse, R26 ;  /* 0x0000001a4e167220 */ /* 0x040fe20000400000 */
[--C-:B------:R-:W-:Y:S02]  /*9e30*/  HADD2.F32 R105, -RZ, R112.reuse.H0_H0 ;  /* 0x20000070ff697230 */ /* 0x100fe40000004100 */
[C---:B------:R-:W-:Y:S01]  /*9e40*/  FMUL R27, R78.reuse, R27 ;  /* 0x0000001b4e1b7220 */ /* 0x040fe20000400000 */
[----:B------:R-:W-:Y:S01]  /*9e50*/  HADD2.F32 R108, -RZ, R112.H1_H1 ;  /* 0x30000070ff6c7230 */ /* 0x000fe20000004100 */
[----:B------:R-:W-:Y:S01]  /*9e60*/  F2FP.F16.F32.PACK_AB R18, R21, R20 ;  /* 0x000000141512723e */ /* 0x000fe200000000ff */
[C---:B------:R-:W-:Y:S01]  /*9e70*/  FFMA R22, R81.reuse, R103, R22 ;  /* 0x0000006751167223 */ /* 0x040fe20000000016 */
        /* <DEDUP_REMOVED lines=9> */
[--C-:B------:R-:W-:Y:S01]  /*9f10*/  HADD2.F32 R109, -RZ, R114.reuse.H0_H0 ;  /* 0x20000072ff6d7230 */ /* 0x100fe20000004100 */
[----:B------:R1:W-:Y:S01]  /*9f20*/  STS.128 [R177+0xc400], R16 ;  /* 0x00c40010b1007388 */ /* 0x0003e20000000c00 */
        /* <DEDUP_REMOVED lines=69> */
[C---:B------:R-:W-:Y:S01]  /*a380*/  FFMA R45, R81.reuse, R128, R45 ;  /* 0x00000080512d7223 */ /* 0x040fe2000000002d */
[C---:B------:R-:W-:Y:S01]  /*a390*/  FMUL R46, R78.reuse, R50 ;  /* 0x000000324e2e7220 */ /* 0x040fe20000400000 */
[--C-:B------:R-:W-:Y:S02]  /*a3a0*/  HADD2.F32 R129, -RZ, R136.reuse.H0_H0 ;  /* 0x20000088ff817230 */ /* 0x100fe40000004100 */
[C---:B------:R-:W-:Y:S01]  /*a3b0*/  FMUL R51, R78.reuse, R51 ;  /* 0x000000334e337220 */ /* 0x040fe20000400000 */
[----:B------:R-:W-:Y:S02]  /*a3c0*/  HADD2.F32 R132, -RZ, R136.H1_H1 ;  /* 0x30000088ff847230 */ /* 0x000fe40000004100 */
[C---:B------:R-:W-:Y:S01]  /*a3d0*/  FMUL R48, R78.reuse, R52 ;  /* 0x000000344e307220 */ /* 0x040fe20000400000 */
[--C-:B------:R-:W-:Y:S02]  /*a3e0*/  HADD2.F32 R131, -RZ, R137.reuse.H0_H0 ;  /* 0x20000089ff837230 */ /* 0x100fe40000004100 */
[C---:B------:R-:W-:Y:S01]  /*a3f0*/  FMUL R49, R78.reuse, R53 ;  /* 0x000000354e317220 */ /* 0x040fe20000400000 */
[C---:B------:R-:W-:Y:S01]  /*a400*/  FFMA R46, R81.reuse, R127, R46 ;  /* 0x0000007f512e7223 */ /* 0x040fe2000000002e */
[----:B------:R-:W-:Y:S02]  /*a410*/  HADD2.F32 R134, -RZ, R137.H1_H1 ;  /* 0x30000089ff867230 */ /* 0x000fe40000004100 */
[C---:B------:R-:W-:Y:S01]  /*a420*/  FMUL R50, R78.reuse, R54 ;  /* 0x000000364e327220 */ /* 0x040fe20000400000 */
[C---:B------:R-:W-:Y:S01]  /*a430*/  FFMA R51, R81.reuse, R130, R51 ;  /* 0x0000008251337223 */ /* 0x040fe20000000033 */
        /* <DEDUP_REMOVED lines=11> */
[----:B------:R-:W-:Y:S01]  /*a4f0*/  FFMA R55, R81, R134, R55 ;  /* 0x0000008651377223 */ /* 0x000fe20000000037 */
[--C-:B------:R-:W-:Y:S02]  /*a500*/  HADD2.F32 R137, -RZ, R144.reuse.H0_H0 ;  /* 0x20000090ff897230 */ /* 0x100fe40000004100 */
[C---:B------:R-:W-:Y:S01]  /*a510*/  FMUL R59, R78.reuse, R59 ;  /* 0x0000003b4e3b7220 */ /* 0x040fe20000400000 */
[----:B------:R-:W-:Y:S01]  /*a520*/  F2FP.F16.F32.PACK_AB R42, R45, R44 ;  /* 0x0000002c2d2a723e */ /* 0x000fe200000000ff */
[----:B------:R-:W-:Y:S01]  /*a530*/  FFMA R52, R81, R133, R52 ;  /* 0x0000008551347223 */ /* 0x000fe20000000034 */
[----:B------:R-:W-:Y:S01]  /*a540*/  F2FP.F16.F32.PACK_AB R43, R51, R46 ;  /* 0x0000002e332b723e */ /* 0x000fe200000000ff */
[----:B------:R-:W-:Y:S02]  /*a550*/  HADD2.F32 R140, -RZ, R144.H1_H1 ;  /* 0x30000090ff8c7230 */ /* 0x000fe40000004100 */
[C---:B------:R-:W-:Y:S01]  /*a560*/  FMUL R56, R78.reuse, R60 ;  /* 0x0000003c4e387220 */ /* 0x040fe20000400000 */
[C---:B------:R-:W-:Y:S01]  /*a570*/  FFMA R53, R81.reuse, R136, R53 ;  /* 0x0000008851357223 */ /* 0x040fe20000000035 */
[--C-:B------:R-:W-:Y:S01]  /*a580*/  HADD2.F32 R139, -RZ, R145.reuse.H0_H0 ;  /* 0x20000091ff8b7230 */ /* 0x100fe20000004100 */
[----:B------:R1:W-:Y:S01]  /*a590*/  STS.128 [R182+0xc400], R40 ;  /* 0x00c40028b6007388 */ /* 0x0003e20000000c00 */
        /* <DEDUP_REMOVED lines=15> */
[----:B------:R-:W-:Y:S02]  /*a690*/  HADD2.F32 R146, -RZ, R147.H1_H1 ;  /* 0x30000093ff927230 */ /* 0x000fe40000004100 */
[C---:B------:R-:W-:Y:S01]  /*a6a0*/  FMUL R62, R78.reuse, R66 ;  /* 0x000000424e3e7220 */ /* 0x040fe20000400000 */
[----:B------:R-:W-:Y:S01]  /*a6b0*/  F2FP.F16.F32.PACK_AB R49, R55, R50 ;  /* 0x000000323731723e */ /* 0x000fe200000000ff */
        /* <DEDUP_REMOVED lines=31> */
.L_x_121:
[----:B------:R-:W-:Y:S05]  /*a8b0*/  BSYNC.RECONVERGENT B0 ;  /* 0x0000000000007941 */ /* 0x000fea0003800200 */
.L_x_120:
[----:B------:R-:W-:Y:S01]  /*a8c0*/  BAR.SYNC.DEFER_BLOCKING 0x1, 0x80 ;  /* 0x0042000000007b1d */ /* 0x000fe20000010000 */
[----:B------:R-:W-:Y:S01]  /*a8d0*/  UISETP.NE.AND UP0, UPT, UR49, -0x4, UPT ;  /* 0xfffffffc3100788c */ /* 0x000fe2000bf05270 */
[----:B------:R-:W-:Y:S08]  /*a8e0*/  IADD3 R76, PT, PT, R76, 0x1, RZ ;  /* 0x000000014c4c7810 */ /* 0x000ff00007ffe0ff */
[----:B------:R-:W-:Y:S05]  /*a8f0*/  BRA.U !UP0, `(.L_x_122) ;  /* 0x0000000108287547 */ /* 0x000fea000b800000 */
[----:B------:R-:W-:Y:S01]  /*a900*/  ISETP.NE.AND P0, PT, R176, RZ, PT ;  /* 0x000000ffb000720c */ /* 0x000fe20003f05270 */
[----:B------:R-:W-:Y:S01]  /*a910*/  IMAD.U32 R3, RZ, RZ, UR51 ;  /* 0x00000033ff037e24 */ /* 0x000fe2000f8e00ff */
[----:B------:R-:W-:Y:S01]  /*a920*/  UIADD3 UR51, UPT, UPT, UR51, 0x1, URZ ;  /* 0x0000000133337890 */ /* 0x000fe2000fffe0ff */
[----:B------:R-:W-:Y:S03]  /*a930*/  IMAD.U32 R0, RZ, RZ, UR37 ;  /* 0x00000025ff007e24 */ /* 0x000fe6000f8e00ff */
[----:B------:R-:W-:Y:S04]  /*a940*/  UISETP.NE.AND UP0, UPT, UR51, 0x4, UPT ;  /* 0x000000043300788c */ /* 0x000fe8000bf05270 */
[----:B------:R-:W-:Y:S03]  /*a950*/  USEL UR51, UR51, URZ, UP0 ;  /* 0x000000ff33337287 */ /* 0x000fe60008000000 */
[----:B------:R-:W-:Y:S05]  /*a960*/  @P0 LEA R3, R3, UR48, 0x3 ;  /* 0x0000003003030c11 */ /* 0x000fea000f8e18ff */
[----:B------:R-:W-:Y:S05]  /*a970*/  @P0 VIADD R3, R3, 0x50 ;  /* 0x0000005003030836 */ /* 0x000fea0000000000 */
[----:B------:R-:W-:Y:S04]  /*a980*/  @P0 PRMT R0, R0, 0x654, R3 ;  /* 0x0000065400000816 */ /* 0x000fe80000000003 */
[----:B------:R2:W-:Y:S03]  /*a990*/  @P0 SYNCS.ARRIVE.TRANS64.RED.A1T0 RZ, [R0+URZ], RZ ;  /* 0x000000ff00ff09a7 */ /* 0x0005e600081004ff */
.L_x_122:
[----:B------:R-:W-:Y:S01]  /*a9a0*/  ISETP.NE.AND P2, PT, R171, RZ, PT ;  /* 0x000000ffab00720c */ /* 0x000fe20003f45270 */
[----:B------:R-:W-:Y:S01]  /*a9b0*/  UIADD3 UR49, UPT, UPT, UR49, 0x4, URZ ;  /* 0x0000000431317890 */ /* 0x000fe2000fffe0ff */
[----:B------:R-:W-:Y:S01]  /*a9c0*/  ISETP.NE.AND P0, PT, R173, 0x2, PT ;  /* 0x00000002ad00780c */ /* 0x000fe20003f05270 */
[----:B------:R-:W-:Y:S01]  /*a9d0*/  IMAD.IADD R20, R75, 0x1, R154 ;  /* 0x000000014b147824 */ /* 0x000fe200078e029a */
[----:B------:R-:W-:Y:S01]  /*a9e0*/  ISETP.NE.AND P1, PT, R76, 0x2, PT ;  /* 0x000000024c00780c */ /* 0x000fe20003f25270 */
[----:B------:R-:W-:Y:S01]  /*a9f0*/  IMAD.IADD R21, R77, 0x1, R156 ;  /* 0x000000014d157824 */ /* 0x000fe200078e029c */
[----:B--2---:R-:W-:Y:S02]  /*aa00*/  SEL R0, RZ, 0x1, P0 ;  /* 0x00000001ff007807 */ /* 0x004fe40000000000 */
[----:B------:R-:W-:Y:S02]  /*aa10*/  SEL R3, RZ, 0x1, P1 ;  /* 0x00000001ff037807 */ /* 0x000fe40000800000 */
[----:B------:R-:W-:Y:S02]  /*aa20*/  LOP3.LUT R165, R165, R0, RZ, 0x3c, !PT ;  /* 0x00000000a5a57212 */ /* 0x000fe400078e3cff */
[----:B------:R-:W-:Y:S02]  /*aa30*/  LOP3.LUT R166, R166, R3, RZ, 0x3c, !PT ;  /* 0x00000003a6a67212 */ /* 0x000fe400078e3cff */
[----:B------:R-:W-:Y:S02]  /*aa40*/  @P2 R2UR UR36, R164 ;  /* 0x00000000a42422ca */ /* 0x000fe400000e0000 */
[----:B------:R-:W-:Y:S02]  /*aa50*/  SEL R173, R173, RZ, P0 ;  /* 0x000000ffadad7207 */ /* 0x000fe40000000000 */
[----:B------:R-:W-:Y:S01]  /*aa60*/  SEL R76, R76, RZ, P1 ;  /* 0x000000ff4c4c7207 */ /* 0x000fe20000800000 */
[----:B------:R-:W-:Y:S10]  /*aa70*/  @P2 BRA `(.L_x_123) ;  /* 0xffffffa0000c2947 */ /* 0x000ff4000383ffff */
[----:B------:R-:W-:-:S09]  /*aa80*/  UISETP.NE.AND UP0, UPT, UR50, URZ, UPT ;  /* 0x000000ff3200728c */ /* 0x000fd2000bf05270 */
[----:B------:R-:W-:Y:S05]  /*aa90*/  BRA.U !UP0, `(.L_x_124) ;  /* 0x0000000108487547 */ /* 0x000fea000b800000 */
[----:B------:R-:W2:Y:S02]  /*aaa0*/  LDCU.64 UR4, c[0x0][0x890] ;  /* 0x00011200ff0477ac */ /* 0x000ea40008000a00 */
[----:B--2---:R-:W-:-:S04]  /*aab0*/  UISETP.NE.U32.AND UP0, UPT, UR4, URZ, UPT ;  /* 0x000000ff0400728c */ /* 0x004fc8000bf05070 */
[----:B------:R-:W-:-:S09]  /*aac0*/  UISETP.NE.AND.EX UP0, UPT, UR5, URZ, UPT, UP0 ;  /* 0x000000ff0500728c */ /* 0x000fd2000bf05300 */
[----:B------:R-:W-:Y:S05]  /*aad0*/  BRA.U UP0, `(.L_x_125) ;  /* 0x00000001000c7547 */ /* 0x000fea000b800000 */
[----:B------:R-:W-:-:S13]  /*aae0*/  FSETP.NEU.AND P0, PT, R81, RZ, PT ;  /* 0x000000ff5100720b */ /* 0x000fda0003f0d000 */
[----:B------:R-:W-:Y:S05]  /*aaf0*/  @!P0 EXIT ;  /* 0x000000000000894d */ /* 0x000fea0003800000 */
[----:B------:R-:W-:Y:S05]  /*ab00*/  BRA `(.L_x_124) ;  /* 0x00000000002c7947 */ /* 0x000fea0003800000 */
.L_x_125:
[----:B------:R-:W-:Y:S01]  /*ab10*/  ISETP.NE.AND P0, PT, R172, RZ, PT ;  /* 0x000000ffac00720c */ /* 0x000fe20003f05270 */
[----:B------:R-:W-:-:S12]  /*ab20*/  BSSY.RECONVERGENT B0, `(.L_x_124) ;  /* 0x0000009000007945 */ /* 0x000fd80003800200 */
[----:B------:R-:W-:Y:S05]  /*ab30*/  @P0 BRA `(.L_x_126) ;  /* 0x0000000000140947 */ /* 0x000fea0003800000 */
[----:B------:R-:W2:Y:S02]  /*ab40*/  LDCU.64 UR4, c[0x0][0x888] ;  /* 0x00011100ff0477ac */ /* 0x000ea40008000a00 */
[----:B--2---:R-:W-:-:S04]  /*ab50*/  ISETP.NE.U32.AND P0, PT, RZ, UR4, PT ;  /* 0x00000004ff007c0c */ /* 0x004fc8000bf05070 */
[----:B------:R-:W-:-:S13]  /*ab60*/  ISETP.NE.AND.EX P0, PT, RZ, UR5, PT, P0 ;  /* 0x00000005ff007c0c */ /* 0x000fda000bf05300 */
[----:B------:R-:W-:Y:S05]  /*ab70*/  @!P0 EXIT ;  /* 0x000000000000894d */ /* 0x000fea0003800000 */
[----:B------:R-:W-:Y:S05]  /*ab80*/  BRA `(.L_x_127) ;  /* 0x0000000000087947 */ /* 0x000fea0003800000 */
.L_x_126:
[----:B------:R-:W-:-:S13]  /*ab90*/  FSETP.NEU.AND P0, PT, R81, RZ, PT ;  /* 0x000000ff5100720b */ /* 0x000fda0003f0d000 */
[----:B------:R-:W-:Y:S05]  /*aba0*/  @!P0 EXIT ;  /* 0x000000000000894d */ /* 0x000fea0003800000 */
.L_x_127:
[----:B------:R-:W-:Y:S05]  /*abb0*/  BSYNC.RECONVERGENT B0 ;  /* 0x0000000000007941 */ /* 0x000fea0003800200 */
.L_x_124:
[----:B------:R-:W-:Y:S01]  /*abc0*/  ULEA UR4, UR51, UR48, 0x3 ;  /* 0x0000003033047291 */ /* 0x000fe2000f8e18ff */
[----:B------:R-:W-:-:S04]  /*abd0*/  DEPBAR.LE SB0, 0x0 ;  /* 0x000080000000791a */ /* 0x000fc80000000000 */
[----:B------:R-:W-:-:S04]  /*abe0*/  UIADD3 UR4, UPT, UPT, UR4, 0x50, URZ ;  /* 0x0000005004047890 */ /* 0x000fc8000fffe0ff */
[----:B------:R-:W-:-:S09]  /*abf0*/  UPRMT UR4, UR37, 0x654, UR4 ;  /* 0x0000065425047896 */ /* 0x000fd20008000004 */
[----:B------:R-:W-:Y:S01]  /*ac00*/  SYNCS.ARRIVE.TRANS64.RED.A1T0 RZ, [UR4], RZ ;  /* 0x000000ffffff79a7 */ /* 0x000fe20008100404 */
[----:B------:R-:W-:Y:S05]  /*ac10*/  EXIT ;  /* 0x000000000000794d */ /* 0x000fea0003800000 */
.L_x_19:
[----:B--2---:R2:W1:Y:S02]  /*ac20*/  SYNCS.PHASECHK.TRANS64.TRYWAIT P0, [R3+URZ+0xd0], R2 ;  /* 0x0000d002030075a7 */ /* 0x00446400080011ff */
[----:B-1----:R-:W-:Y:S05]  /*ac30*/  @!P0 NANOSLEEP.SYNCS 0x989680 ;  /* 0x009896800000895d */ /* 0x002fea0003900000 */
[----:B------:R-:W1:Y:S02]  /*ac40*/  @!P0 SYNCS.PHASECHK.TRANS64 P0, [R3+URZ+0xd0], R2 ;  /* 0x0000d002030085a7 */ /* 0x000e6400080010ff */
[----:B-1----:R-:W-:Y:S05]  /*ac50*/  @!P0 BRA `(.L_x_19) ;  /* 0xfffffffc00f08947 */ /* 0x002fea000383ffff */
[----:B------:R-:W-:Y:S05]  /*ac60*/  BRA `(.L_x_128) ;  /* 0xffffff6800487947 */ /* 0x000fea000383ffff */
.L_x_22:
[----:B-1----:R-:W-:-:S07]  /*ac70*/  MOV R2, UR33 ;  /* 0x0000002100027c02 */ /* 0x002fce0008000f00 */
.L_x_129:
[----:B-1----:R1:W2:Y:S02]  /*ac80*/  SYNCS.PHASECHK.TRANS64.TRYWAIT P0, [R2+URZ+0x18], R5 ;  /* 0x00001805020075a7 */ /* 0x0022a400080011ff */
[----:B--2---:R-:W-:Y:S05]  /*ac90*/  @!P0 NANOSLEEP.SYNCS 0x989680 ;  /* 0x009896800000895d */ /* 0x004fea0003900000 */
[----:B------:R-:W2:Y:S02]  /*aca0*/  @!P0 SYNCS.PHASECHK.TRANS64 P0, [R2+URZ+0x18], R5 ;  /* 0x00001805020085a7 */ /* 0x000ea400080010ff */
[----:B--2---:R-:W-:Y:S05]  /*acb0*/  @!P0 BRA `(.L_x_129) ;  /* 0xfffffffc00f08947 */ /* 0x004fea000383ffff */
[----:B------:R-:W-:Y:S05]  /*acc0*/  BRA `(.L_x_21) ;  /* 0xffffff6800987947 */ /* 0x000fea000383ffff */
.L_x_28:
[----:B-1----:R-:W-:-:S07]  /*acd0*/  MOV R2, UR17 ;  /* 0x0000001100027c02 */ /* 0x002fce0008000f00 */
.L_x_130:
[----:B-1----:R1:W2:Y:S02]  /*ace0*/  SYNCS.PHASECHK.TRANS64.TRYWAIT P0, [R2+URZ+0x18], R5 ;  /* 0x00001805020075a7 */ /* 0x0022a400080011ff */
[----:B--2---:R-:W-:Y:S05]  /*acf0*/  @!P0 NANOSLEEP.SYNCS 0x989680 ;  /* 0x009896800000895d */ /* 0x004fea0003900000 */
[----:B------:R-:W2:Y:S02]  /*ad00*/  @!P0 SYNCS.PHASECHK.TRANS64 P0, [R2+URZ+0x18], R5 ;  /* 0x00001805020085a7 */ /* 0x000ea400080010ff */
[----:B--2---:R-:W-:Y:S05]  /*ad10*/  @!P0 BRA `(.L_x_130) ;  /* 0xfffffffc00f08947 */ /* 0x004fea000383ffff */
[----:B------:R-:W-:Y:S05]  /*ad20*/  BRA `(.L_x_27) ;  /* 0xffffff6c00407947 */ /* 0x000fea000383ffff */
.L_x_32:
[----:B-1----:R1:W2:Y:S02]  /*ad30*/  SYNCS.PHASECHK.TRANS64.TRYWAIT P0, [R2+URZ+0x80], R3 ;  /* 0x00008003020075a7 */ /* 0x0022a400080011ff */
[----:B--2---:R-:W-:Y:S05]  /*ad40*/  @!P0 NANOSLEEP.SYNCS 0x989680 ;  /* 0x009896800000895d */ /* 0x004fea0003900000 */
[----:B------:R-:W2:Y:S02]  /*ad50*/  @!P0 SYNCS.PHASECHK.TRANS64 P0, [R2+URZ+0x80], R3 ;  /* 0x00008003020085a7 */ /* 0x000ea400080010ff */
[----:B--2---:R-:W-:Y:S05]  /*ad60*/  @!P0 BRA `(.L_x_32) ;  /* 0xfffffffc00f08947 */ /* 0x004fea000383ffff */
[----:B------:R-:W-:Y:S05]  /*ad70*/  BRA `(.L_x_131) ;  /* 0xffffff6c00d07947 */ /* 0x000fea000383ffff */
.L_x_36:
[----:B----4-:R-:W-:-:S07]  /*ad80*/  MOV R0, UR5 ;  /* 0x0000000500007c02 */ /* 0x010fce0008000f00 */
.L_x_132:
[----:B-1----:R1:W2:Y:S02]  /*ad90*/  SYNCS.PHASECHK.TRANS64.TRYWAIT P0, [R0+URZ], R3 ;  /* 0x00000003000075a7 */ /* 0x0022a400080011ff */
[----:B--2---:R-:W-:Y:S05]  /*ada0*/  @!P0 NANOSLEEP.SYNCS 0x989680 ;  /* 0x009896800000895d */ /* 0x004fea0003900000 */
[----:B------:R-:W2:Y:S02]  /*adb0*/  @!P0 SYNCS.PHASECHK.TRANS64 P0, [R0+URZ], R3 ;  /* 0x00000003000085a7 */ /* 0x000ea400080010ff */
[----:B--2---:R-:W-:Y:S05]  /*adc0*/  @!P0 BRA `(.L_x_132) ;  /* 0xfffffffc00f08947 */ /* 0x004fea000383ffff */
[----:B------:R-:W-:Y:S05]  /*add0*/  BRA `(.L_x_133) ;  /* 0xffffff7400407947 */ /* 0x000fea000383ffff */
.L_x_37:
[----:B----4-:R-:W-:-:S07]  /*ade0*/  MOV R0, UR5 ;  /* 0x0000000500007c02 */ /* 0x010fce0008000f00 */
.L_x_134:
[----:B-1----:R1:W2:Y:S02]  /*adf0*/  SYNCS.PHASECHK.TRANS64.TRYWAIT P0, [R0+URZ], R3 ;  /* 0x00000003000075a7 */ /* 0x0022a400080011ff */
[----:B--2---:R-:W-:Y:S05]  /*ae00*/  @!P0 NANOSLEEP.SYNCS 0x989680 ;  /* 0x009896800000895d */ /* 0x004fea0003900000 */
[----:B------:R-:W2:Y:S02]  /*ae10*/  @!P0 SYNCS.PHASECHK.TRANS64 P0, [R0+URZ], R3 ;  /* 0x00000003000085a7 */ /* 0x000ea400080010ff */
[----:B--2---:R-:W-:Y:S05]  /*ae20*/  @!P0 BRA `(.L_x_134) ;  /* 0xfffffffc00f08947 */ /* 0x004fea000383ffff */
[----:B------:R-:W-:Y:S05]  /*ae30*/  BRA `(.L_x_135) ;  /* 0xffffff74004c7947 */ /* 0x000fea000383ffff */
.L_x_40:
[----:B-1----:R1:W2:Y:S02]  /*ae40*/  SYNCS.PHASECHK.TRANS64.TRYWAIT P0, [R0+URZ+0xc0], R5 ;  /* 0x0000c005000075a7 */ /* 0x0022a400080011ff */
[----:B--2---:R-:W-:Y:S05]  /*ae50*/  @!P0 NANOSLEEP.SYNCS 0x989680 ;  /* 0x009896800000895d */ /* 0x004fea0003900000 */
[----:B------:R-:W2:Y:S02]  /*ae60*/  @!P0 SYNCS.PHASECHK.TRANS64 P0, [R0+URZ+0xc0], R5 ;  /* 0x0000c005000085a7 */ /* 0x000ea400080010ff */
[----:B--2---:R-:W-:Y:S05]  /*ae70*/  @!P0 BRA `(.L_x_40) ;  /* 0xfffffffc00f08947 */ /* 0x004fea000383ffff */
[----:B------:R-:W-:Y:S05]  /*ae80*/  BRA `(.L_x_136) ;  /* 0xffffff7400a87947 */ /* 0x000fea000383ffff */
.L_x_41:
[----:B------:R-:W-:-:S07]  /*ae90*/  MOV R0, UR5 ;  /* 0x0000000500007c02 */ /* 0x000fce0008000f00 */
.L_x_137:
[----:B-1----:R1:W2:Y:S02]  /*aea0*/  SYNCS.PHASECHK.TRANS64.TRYWAIT P0, [R0+URZ+0x90], R5 ;  /* 0x00009005000075a7 */ /* 0x0022a400080011ff */
[----:B--2---:R-:W-:Y:S05]  /*aeb0*/  @!P0 NANOSLEEP.SYNCS 0x989680 ;  /* 0x009896800000895d */ /* 0x004fea0003900000 */
[----:B------:R-:W2:Y:S02]  /*aec0*/  @!P0 SYNCS.PHASECHK.TRANS64 P0, [R0+URZ+0x90], R5 ;  /* 0x00009005000085a7 */ /* 0x000ea400080010ff */
[----:B--2---:R-:W-:Y:S05]  /*aed0*/  @!P0 BRA `(.L_x_137) ;  /* 0xfffffffc00f08947 */ /* 0x004fea000383ffff */
[----:B------:R-:W-:Y:S05]  /*aee0*/  BRA `(.L_x_138) ;  /* 0xffffff7400b87947 */ /* 0x000fea000383ffff */
.L_x_42:
[----:B-1----:R1:W2:Y:S02]  /*aef0*/  SYNCS.PHASECHK.TRANS64.TRYWAIT P1, [R0+URZ+0x80], R5 ;  /* 0x00008005000075a7 */ /* 0x0022a400080211ff */
[----:B--2---:R-:W-:Y:S05]  /*af00*/  @!P1 NANOSLEEP.SYNCS 0x989680 ;  /* 0x009896800000995d */ /* 0x004fea0003900000 */
[----:B------:R-:W2:Y:S02]  /*af10*/  @!P1 SYNCS.PHASECHK.TRANS64 P1, [R0+URZ+0x80], R5 ;  /* 0x00008005000095a7 */ /* 0x000ea400080210ff */
[----:B--2---:R-:W-:Y:S05]  /*af20*/  @!P1 BRA `(.L_x_42) ;  /* 0xfffffffc00f09947 */ /* 0x004fea000383ffff */
[----:B------:R-:W-:Y:S05]  /*af30*/  BRA `(.L_x_139) ;  /* 0xffffff7400e87947 */ /* 0x000fea000383ffff */
.L_x_45:
[----:B------:R-:W-:-:S07]  /*af40*/  MOV R0, UR5 ;  /* 0x0000000500007c02 */ /* 0x000fce0008000f00 */
.L_x_140:
[----:B-1----:R1:W2:Y:S02]  /*af50*/  SYNCS.PHASECHK.TRANS64.TRYWAIT P0, [R0+URZ+0x90], R3 ;  /* 0x00009003000075a7 */ /* 0x0022a400080011ff */
[----:B--2---:R-:W-:Y:S05]  /*af60*/  @!P0 NANOSLEEP.SYNCS 0x989680 ;  /* 0x009896800000895d */ /* 0x004fea0003900000 */
[----:B------:R-:W2:Y:S02]  /*af70*/  @!P0 SYNCS.PHASECHK.TRANS64 P0, [R0+URZ+0x90], R3 ;  /* 0x00009003000085a7 */ /* 0x000ea400080010ff */
[----:B--2---:R-:W-:Y:S05]  /*af80*/  @!P0 BRA `(.L_x_140) ;  /* 0xfffffffc00f08947 */ /* 0x004fea000383ffff */
[----:B------:R-:W-:Y:S05]  /*af90*/  BRA `(.L_x_44) ;  /* 0xffffff78003c7947 */ /* 0x000fea000383ffff */
.L_x_52:
[----:B-1----:R1:W2:Y:S02]  /*afa0*/  SYNCS.PHASECHK.TRANS64.TRYWAIT P1, [R0+URZ+0x80], R5 ;  /* 0x00008005000075a7 */ /* 0x0022a400080211ff */
[----:B--2---:R-:W-:Y:S05]  /*afb0*/  @!P1 NANOSLEEP.SYNCS 0x989680 ;  /* 0x009896800000995d */ /* 0x004fea0003900000 */
[----:B------:R-:W2:Y:S02]  /*afc0*/  @!P1 SYNCS.PHASECHK.TRANS64 P1, [R0+URZ+0x80], R5 ;  /* 0x00008005000095a7 */ /* 0x000ea400080210ff */
[----:B--2---:R-:W-:Y:S05]  /*afd0*/  @!P1 BRA `(.L_x_52) ;  /* 0xfffffffc00f09947 */ /* 0x004fea000383ffff */
[----:B------:R-:W-:Y:S05]  /*afe0*/  BRA `(.L_x_141) ;  /* 0xffffff7c00ac7947 */ /* 0x000fea000383ffff */
.L_x_53:
[----:B------:R-:W-:-:S07]  /*aff0*/  MOV R3, UR7 ;  /* 0x0000000700037c02 */ /* 0x000fce0008000f00 */
.L_x_142:
[----:B-1----:R1:W2:Y:S02]  /*b000*/  SYNCS.PHASECHK.TRANS64.TRYWAIT P0, [R3+URZ+0xb0], R0 ;  /* 0x0000b000030075a7 */ /* 0x0022a400080011ff */
[----:B--2---:R-:W-:Y:S05]  /*b010*/  @!P0 NANOSLEEP.SYNCS 0x989680 ;  /* 0x009896800000895d */ /* 0x004fea0003900000 */
[----:B------:R-:W2:Y:S02]  /*b020*/  @!P0 SYNCS.PHASECHK.TRANS64 P0, [R3+URZ+0xb0], R0 ;  /* 0x0000b000030085a7 */ /* 0x000ea400080010ff */
[----:B--2---:R-:W-:Y:S05]  /*b030*/  @!P0 BRA `(.L_x_142) ;  /* 0xfffffffc00f08947 */ /* 0x004fea000383ffff */
[----:B------:R-:W-:Y:S05]  /*b040*/  BRA `(.L_x_143) ;  /* 0xffffff7c00e47947 */ /* 0x000fea000383ffff */
.L_x_56:
[----:B------:R-:W-:Y:S07]  /*b050*/  MOV R0, UR6 ;  /* 0x0000000600007c02 */ /* 0x000fee0008000f00 */
.L_x_144:
[----:B-1----:R1:W2:Y:S02]  /*b060*/  SYNCS.PHASECHK.TRANS64.TRYWAIT P0, [R0+URZ], R3 ;  /* 0x00000003000075a7 */ /* 0x0022a400080011ff */
[----:B--2---:R-:W-:Y:S05]  /*b070*/  @!P0 NANOSLEEP.SYNCS 0x989680 ;  /* 0x009896800000895d */ /* 0x004fea0003900000 */
[----:B------:R-:W2:Y:S02]  /*b080*/  @!P0 SYNCS.PHASECHK.TRANS64 P0, [R0+URZ], R3 ;  /* 0x00000003000085a7 */ /* 0x000ea400080010ff */
[----:B--2---:R-:W-:Y:S05]  /*b090*/  @!P0 BRA `(.L_x_144) ;  /* 0xfffffffc00f08947 */ /* 0x004fea000383ffff */
[----:B------:R-:W-:Y:S05]  /*b0a0*/  BRA `(.L_x_55) ;  /* 0xffffff8000007947 */ /* 0x000fea000383ffff */
.L_x_59:
[----:B------:R-:W-:-:S07]  /*b0b0*/  MOV R0, UR6 ;  /* 0x0000000600007c02 */ /* 0x000fce0008000f00 */
.L_x_145:
[----:B--2---:R2:W4:Y:S02]  /*b0c0*/  SYNCS.PHASECHK.TRANS64.TRYWAIT P0, [R0+URZ], R3 ;  /* 0x00000003000075a7 */ /* 0x00452400080011ff */
[----:B----4-:R-:W-:Y:S05]  /*b0d0*/  @!P0 NANOSLEEP.SYNCS 0x989680 ;  /* 0x009896800000895d */ /* 0x010fea0003900000 */
[----:B------:R-:W4:Y:S02]  /*b0e0*/  @!P0 SYNCS.PHASECHK.TRANS64 P0, [R0+URZ], R3 ;  /* 0x00000003000085a7 */ /* 0x000f2400080010ff */
[----:B----4-:R-:W-:Y:S05]  /*b0f0*/  @!P0 BRA `(.L_x_145) ;  /* 0xfffffffc00f08947 */ /* 0x010fea000383ffff */
[----:B------:R-:W-:Y:S05]  /*b100*/  BRA `(.L_x_146) ;  /* 0xffffff8000dc7947 */ /* 0x000fea000383ffff */
.L_x_60:
[----:B------:R-:W-:-:S07]  /*b110*/  MOV R0, UR7 ;  /* 0x0000000700007c02 */ /* 0x000fce0008000f00 */
.L_x_147:
[----:B-1----:R1:W2:Y:S02]  /*b120*/  SYNCS.PHASECHK.TRANS64.TRYWAIT P0, [R0+URZ], R3 ;  /* 0x00000003000075a7 */ /* 0x0022a400080011ff */
[----:B--2---:R-:W-:Y:S05]  /*b130*/  @!P0 NANOSLEEP.SYNCS 0x989680 ;  /* 0x009896800000895d */ /* 0x004fea0003900000 */
[----:B------:R-:W2:Y:S02]  /*b140*/  @!P0 SYNCS.PHASECHK.TRANS64 P0, [R0+URZ], R3 ;  /* 0x00000003000085a7 */ /* 0x000ea400080010ff */
[----:B--2---:R-:W-:Y:S05]  /*b150*/  @!P0 BRA `(.L_x_147) ;  /* 0xfffffffc00f08947 */ /* 0x004fea000383ffff */
[----:B------:R-:W-:Y:S05]  /*b160*/  BRA `(.L_x_148) ;  /* 0xffffff8000e87947 */ /* 0x000fea000383ffff */
.L_x_65:
[----:B--2---:R2:W3:Y:S02]  /*b170*/  SYNCS.PHASECHK.TRANS64.TRYWAIT P0, [R0+URZ+0x80], R3 ;  /* 0x00008003000075a7 */ /* 0x0044e400080011ff */
[----:B---3--:R-:W-:Y:S05]  /*b180*/  @!P0 NANOSLEEP.SYNCS 0x989680 ;  /* 0x009896800000895d */ /* 0x008fea0003900000 */
[----:B------:R-:W3:Y:S02]  /*b190*/  @!P0 SYNCS.PHASECHK.TRANS64 P0, [R0+URZ+0x80], R3 ;  /* 0x00008003000085a7 */ /* 0x000ee400080010ff */
[----:B---3--:R-:W-:Y:S05]  /*b1a0*/  @!P0 BRA `(.L_x_65) ;  /* 0xfffffffc00f08947 */ /* 0x008fea000383ffff */
[----:B------:R-:W-:Y:S05]  /*b1b0*/  BRA `(.L_x_149) ;  /* 0xffffff8400f47947 */ /* 0x000fea000383ffff */
.L_x_68:
[----:B------:R-:W-:Y:S07]  /*b1c0*/  MOV R0, UR7 ;  /* 0x0000000700007c02 */ /* 0x000fee0008000f00 */
.L_x_150:
[----:B--2---:R2:W3:Y:S02]  /*b1d0*/  SYNCS.PHASECHK.TRANS64.TRYWAIT P0, [R0+URZ+0x78], R3 ;  /* 0x00007803000075a7 */ /* 0x0044e400080011ff */
[----:B---3--:R-:W-:Y:S05]  /*b1e0*/  @!P0 NANOSLEEP.SYNCS 0x989680 ;  /* 0x009896800000895d */ /* 0x008fea0003900000 */
[----:B------:R-:W3:Y:S02]  /*b1f0*/  @!P0 SYNCS.PHASECHK.TRANS64 P0, [R0+URZ+0x78], R3 ;  /* 0x00007803000085a7 */ /* 0x000ee400080010ff */
[----:B---3--:R-:W-:Y:S05]  /*b200*/  @!P0 BRA `(.L_x_150) ;  /* 0xfffffffc00f08947 */ /* 0x008fea000383ffff */
[----:B------:R-:W-:Y:S05]  /*b210*/  BRA `(.L_x_67) ;  /* 0xffffff8800d47947 */ /* 0x000fea000383ffff */
.L_x_71:
[----:B------:R-:W-:Y:S07]  /*b220*/  MOV R3, UR7 ;  /* 0x0000000700037c02 */ /* 0x000fee0008000f00 */
.L_x_151:
[----:B-1----:R1:W2:Y:S02]  /*b230*/  SYNCS.PHASECHK.TRANS64.TRYWAIT P0, [R3+URZ+0x50], R12 ;  /* 0x0000500c030075a7 */ /* 0x0022a400080011ff */
[----:B--2---:R-:W-:Y:S05]  /*b240*/  @!P0 NANOSLEEP.SYNCS 0x989680 ;  /* 0x009896800000895d */ /* 0x004fea0003900000 */
[----:B------:R-:W2:Y:S02]  /*b250*/  @!P0 SYNCS.PHASECHK.TRANS64 P0, [R3+URZ+0x50], R12 ;  /* 0x0000500c030085a7 */ /* 0x000ea400080010ff */
[----:B--2---:R-:W-:Y:S05]  /*b260*/  @!P0 BRA `(.L_x_151) ;  /* 0xfffffffc00f08947 */ /* 0x004fea000383ffff */
[----:B------:R-:W-:Y:S05]  /*b270*/  BRA `(.L_x_152) ;  /* 0xffffff8c004c7947 */ /* 0x000fea000383ffff */
.L_x_72:
[----:B-1----:R-:W-:Y:S07]  /*b280*/  MOV R3, UR7 ;  /* 0x0000000700037c02 */ /* 0x002fee0008000f00 */
.L_x_153:
[----:B-1----:R1:W2:Y:S02]  /*b290*/  SYNCS.PHASECHK.TRANS64.TRYWAIT P0, [R3+URZ+0x58], R12 ;  /* 0x0000580c030075a7 */ /* 0x0022a400080011ff */
[----:B--2---:R-:W-:Y:S05]  /*b2a0*/  @!P0 NANOSLEEP.SYNCS 0x989680 ;  /* 0x009896800000895d */ /* 0x004fea0003900000 */
[----:B------:R-:W2:Y:S02]  /*b2b0*/  @!P0 SYNCS.PHASECHK.TRANS64 P0, [R3+URZ+0x58], R12 ;  /* 0x0000580c030085a7 */ /* 0x000ea400080010ff */
[----:B--2---:R-:W-:Y:S05]  /*b2c0*/  @!P0 BRA `(.L_x_153) ;  /* 0xfffffffc00f08947 */ /* 0x004fea000383ffff */
[----:B------:R-:W-:Y:S05]  /*b2d0*/  BRA `(.L_x_154) ;  /* 0xffffff8c00887947 */ /* 0x000fea000383ffff */
.L_x_73:
[----:B-1----:R-:W-:Y:S07]  /*b2e0*/  MOV R3, UR7 ;  /* 0x0000000700037c02 */ /* 0x002fee0008000f00 */
.L_x_155:
[----:B-1----:R1:W2:Y:S02]  /*b2f0*/  SYNCS.PHASECHK.TRANS64.TRYWAIT P0, [R3+URZ+0x60], R12 ;  /* 0x0000600c030075a7 */ /* 0x0022a400080011ff */
[----:B--2---:R-:W-:Y:S05]  /*b300*/  @!P0 NANOSLEEP.SYNCS 0x989680 ;  /* 0x009896800000895d */ /* 0x004fea0003900000 */
[----:B------:R-:W2:Y:S02]  /*b310*/  @!P0 SYNCS.PHASECHK.TRANS64 P0, [R3+URZ+0x60], R12 ;  /* 0x0000600c030085a7 */ /* 0x000ea400080010ff */
[----:B--2---:R-:W-:Y:S05]  /*b320*/  @!P0 BRA `(.L_x_155) ;  /* 0xfffffffc00f08947 */ /* 0x004fea000383ffff */
[----:B------:R-:W-:Y:S05]  /*b330*/  BRA `(.L_x_156) ;  /* 0xffffff8c00d07947 */ /* 0x000fea000383ffff */
.L_x_74:
[----:B------:R-:W-:Y:S07]  /*b340*/  MOV R3, UR7 ;  /* 0x0000000700037c02 */ /* 0x000fee0008000f00 */
.L_x_157:
[----:B-1----:R1:W2:Y:S02]  /*b350*/  SYNCS.PHASECHK.TRANS64.TRYWAIT P0, [R3+URZ+0x68], R12 ;  /* 0x0000680c030075a7 */ /* 0x0022a400080011ff */
[----:B--2---:R-:W-:Y:S05]  /*b360*/  @!P0 NANOSLEEP.SYNCS 0x989680 ;  /* 0x009896800000895d */ /* 0x004fea0003900000 */
[----:B------:R-:W2:Y:S02]  /*b370*/  @!P0 SYNCS.PHASECHK.TRANS64 P0, [R3+URZ+0x68], R12 ;  /* 0x0000680c030085a7 */ /* 0x000ea400080010ff */
[----:B--2---:R-:W-:Y:S05]  /*b380*/  @!P0 BRA `(.L_x_157) ;  /* 0xfffffffc00f08947 */ /* 0x004fea000383ffff */
[----:B------:R-:W-:Y:S05]  /*b390*/  BRA `(.L_x_158) ;  /* 0xffffff9000587947 */ /* 0x000fea000383ffff */
.L_x_76:
[----:B------:R-:W-:-:S07]  /*b3a0*/  MOV R0, UR7 ;  /* 0x0000000700007c02 */ /* 0x000fce0008000f00 */
.L_x_159:
[----:B-1----:R1:W3:Y:S02]  /*b3b0*/  SYNCS.PHASECHK.TRANS64.TRYWAIT P0, [R0+URZ+0x50], R3 ;  /* 0x00005003000075a7 */ /* 0x0022e400080011ff */
[----:B---3--:R-:W-:Y:S05]  /*b3c0*/  @!P0 NANOSLEEP.SYNCS 0x989680 ;  /* 0x009896800000895d */ /* 0x008fea0003900000 */
[----:B------:R-:W3:Y:S02]  /*b3d0*/  @!P0 SYNCS.PHASECHK.TRANS64 P0, [R0+URZ+0x50], R3 ;  /* 0x00005003000085a7 */ /* 0x000ee400080010ff */
[----:B---3--:R-:W-:Y:S05]  /*b3e0*/  @!P0 BRA `(.L_x_159) ;  /* 0xfffffffc00f08947 */ /* 0x008fea000383ffff */
[----:B------:R-:W-:Y:S05]  /*b3f0*/  BRA `(.L_x_160) ;  /* 0xffffff9000c87947 */ /* 0x000fea000383ffff */
.L_x_77:
[----:B-1----:R-:W-:-:S07]  /*b400*/  MOV R0, UR7 ;  /* 0x0000000700007c02 */ /* 0x002fce0008000f00 */
.L_x_161:
[----:B-1----:R1:W3:Y:S02]  /*b410*/  SYNCS.PHASECHK.TRANS64.TRYWAIT P0, [R0+URZ+0x58], R3 ;  /* 0x00005803000075a7 */ /* 0x0022e400080011ff */
[----:B---3--:R-:W-:Y:S05]  /*b420*/  @!P0 NANOSLEEP.SYNCS 0x989680 ;  /* 0x009896800000895d */ /* 0x008fea0003900000 */
[----:B------:R-:W3:Y:S02]  /*b430*/  @!P0 SYNCS.PHASECHK.TRANS64 P0, [R0+URZ+0x58], R3 ;  /* 0x00005803000085a7 */ /* 0x000ee400080010ff */
[----:B---3--:R-:W-:Y:S05]  /*b440*/  @!P0 BRA `(.L_x_161) ;  /* 0xfffffffc00f08947 */ /* 0x008fea000383ffff */
[----:B------:R-:W-:Y:S05]  /*b450*/  BRA `(.L_x_162) ;  /* 0xffffff9000b87947 */ /* 0x000fea000383ffff */
.L_x_78:
[----:B-1----:R-:W-:-:S07]  /*b460*/  MOV R0, UR7 ;  /* 0x0000000700007c02 */ /* 0x002fce0008000f00 */
.L_x_163:
[----:B-1----:R1:W3:Y:S02]  /*b470*/  SYNCS.PHASECHK.TRANS64.TRYWAIT P0, [R0+URZ+0x60], R3 ;  /* 0x00006003000075a7 */ /* 0x0022e400080011ff */
[----:B---3--:R-:W-:Y:S05]  /*b480*/  @!P0 NANOSLEEP.SYNCS 0x989680 ;  /* 0x009896800000895d */ /* 0x008fea0003900000 */
[----:B------:R-:W3:Y:S02]  /*b490*/  @!P0 SYNCS.PHASECHK.TRANS64 P0, [R0+URZ+0x60], R3 ;  /* 0x00006003000085a7 */ /* 0x000ee400080010ff */
[----:B---3--:R-:W-:Y:S05]  /*b4a0*/  @!P0 BRA `(.L_x_163) ;  /* 0xfffffffc00f08947 */ /* 0x008fea000383ffff */
[----:B------:R-:W-:Y:S05]  /*b4b0*/  BRA `(.L_x_164) ;  /* 0xffffff9000a87947 */ /* 0x000fea000383ffff */
.L_x_80:
[----:B--2---:R2:W4:Y:S02]  /*b4c0*/  SYNCS.PHASECHK.TRANS64.TRYWAIT P0, [R0+URZ+0x80], R3 ;  /* 0x00008003000075a7 */ /* 0x00452400080011ff */
[----:B----4-:R-:W-:Y:S05]  /*b4d0*/  @!P0 NANOSLEEP.SYNCS 0x989680 ;  /* 0x009896800000895d */ /* 0x010fea0003900000 */
[----:B------:R-:W4:Y:S02]  /*b4e0*/  @!P0 SYNCS.PHASECHK.TRANS64 P0, [R0+URZ+0x80], R3 ;  /* 0x00008003000085a7 */ /* 0x000f2400080010ff */
[----:B----4-:R-:W-:Y:S05]  /*b4f0*/  @!P0 BRA `(.L_x_80) ;  /* 0xfffffffc00f08947 */ /* 0x010fea000383ffff */
[----:B------:R-:W-:Y:S05]  /*b500*/  BRA `(.L_x_165) ;  /* 0xffffff94007c7947 */ /* 0x000fea000383ffff */
.L_x_91:
[----:B-1----:R-:W-:Y:S04]  /*b510*/  MOV R3, UR48 ;  /* 0x0000003000037c02 */ /* 0x002fe80008000f00 */
[----:B------:R1:W3:Y:S03]  /*b520*/  SYNCS.PHASECHK.TRANS64.TRYWAIT P1, [R3+URZ+0x30], R4 ;  /* 0x00003004030075a7 */ /* 0x0002e600080211ff */
[----:B---3--:R-:W-:Y:S05]  /*b530*/  @!P1 NANOSLEEP.SYNCS 0x989680 ;  /* 0x009896800000995d */ /* 0x008fea0003900000 */
[----:B------:R-:W3:Y:S02]  /*b540*/  @!P1 SYNCS.PHASECHK.TRANS64 P1, [R3+URZ+0x30], R4 ;  /* 0x00003004030095a7 */ /* 0x000ee400080210ff */
[----:B---3--:R-:W-:Y:S05]  /*b550*/  @!P1 BRA `(.L_x_91) ;  /* 0xfffffffc00ec9947 */ /* 0x008fea000383ffff */
[----:B------:R-:W-:Y:S05]  /*b560*/  BRA `(.L_x_90) ;  /* 0xffffffa000d07947 */ /* 0x000fea000383ffff */
.L_x_93:
[----:B-1----:R1:W4:Y:S02]  /*b570*/  SYNCS.PHASECHK.TRANS64.TRYWAIT P0, [R87+URZ+0xa0], R0 ;  /* 0x0000a000570075a7 */ /* 0x00232400080011ff */
[----:B----4-:R-:W-:Y:S05]  /*b580*/  @!P0 NANOSLEEP.SYNCS 0x989680 ;  /* 0x009896800000895d */ /* 0x010fea0003900000 */
[----:B------:R-:W4:Y:S02]  /*b590*/  @!P0 SYNCS.PHASECHK.TRANS64 P0, [R87+URZ+0xa0], R0 ;  /* 0x0000a000570085a7 */ /* 0x000f2400080010ff */
[----:B----4-:R-:W-:Y:S05]  /*b5a0*/  @!P0 BRA `(.L_x_93) ;  /* 0xfffffffc00f08947 */ /* 0x010fea000383ffff */
[----:B------:R-:W-:Y:S05]  /*b5b0*/  BRA `(.L_x_92) ;  /* 0xffffffa400307947 */ /* 0x000fea000383ffff */
.L_x_102:
[----:B--2---:R2:W3:Y:S02]  /*b5c0*/  SYNCS.PHASECHK.TRANS64.TRYWAIT P0, [R3+URZ+0x30], R0 ;  /* 0x00003000030075a7 */ /* 0x0044e400080011ff */
[----:B---3--:R-:W-:Y:S05]  /*b5d0*/  @!P0 NANOSLEEP.SYNCS 0x989680 ;  /* 0x009896800000895d */ /* 0x008fea0003900000 */
[----:B------:R-:W3:Y:S02]  /*b5e0*/  @!P0 SYNCS.PHASECHK.TRANS64 P0, [R3+URZ+0x30], R0 ;  /* 0x00003000030085a7 */ /* 0x000ee400080010ff */
[----:B---3--:R-:W-:Y:S05]  /*b5f0*/  @!P0 BRA `(.L_x_102) ;  /* 0xfffffffc00f08947 */ /* 0x008fea000383ffff */
[----:B------:R-:W-:Y:S05]  /*b600*/  BRA `(.L_x_101) ;  /* 0xffffffb400f87947 */ /* 0x000fea000383ffff */
.L_x_110:
[----:B--2---:R2:W3:Y:S02]  /*b610*/  SYNCS.PHASECHK.TRANS64.TRYWAIT P0, [R0+URZ+0x30], R7 ;  /* 0x00003007000075a7 */ /* 0x0044e400080011ff */
[----:B---3--:R-:W-:Y:S05]  /*b620*/  @!P0 NANOSLEEP.SYNCS 0x989680 ;  /* 0x009896800000895d */ /* 0x008fea0003900000 */
[----:B------:R-:W3:Y:S02]  /*b630*/  @!P0 SYNCS.PHASECHK.TRANS64 P0, [R0+URZ+0x30], R7 ;  /* 0x00003007000085a7 */ /* 0x000ee400080010ff */
[----:B---3--:R-:W-:Y:S05]  /*b640*/  @!P0 BRA `(.L_x_110) ;  /* 0xfffffffc00f08947 */ /* 0x008fea000383ffff */
[----:B------:R-:W-:Y:S05]  /*b650*/  BRA `(.L_x_109) ;  /* 0xffffffc800ec7947 */ /* 0x000fea000383ffff */
.L_x_118:
[----:B-1----:R1:W2:Y:S02]  /*b660*/  SYNCS.PHASECHK.TRANS64.TRYWAIT P0, [R3+URZ+0x30], R0 ;  /* 0x00003000030075a7 */ /* 0x0022a400080011ff */
[----:B--2---:R-:W-:Y:S05]  /*b670*/  @!P0 NANOSLEEP.SYNCS 0x989680 ;  /* 0x009896800000895d */ /* 0x004fea0003900000 */
[----:B------:R-:W2:Y:S02]  /*b680*/  @!P0 SYNCS.PHASECHK.TRANS64 P0, [R3+URZ+0x30], R0 ;  /* 0x00003000030085a7 */ /* 0x000ea400080010ff */
[----:B--2---:R-:W-:Y:S05]  /*b690*/  @!P0 BRA `(.L_x_118) ;  /* 0xfffffffc00f08947 */ /* 0x004fea000383ffff */
[----:B------:R-:W-:Y:S05]  /*b6a0*/  BRA `(.L_x_117) ;  /* 0xffffffdc00e07947 */ /* 0x000fea000383ffff */
        .weak           $__internal_0_$__cuda_sm10x_tcgen05_guardrail_trap_col_being_dealloced_not_returned_by_alloc
        .type           $__internal_0_$__cuda_sm10x_tcgen05_guardrail_trap_col_being_dealloced_not_returned_by_alloc,@function
        .size           $__internal_0_$__cuda_sm10x_tcgen05_guardrail_trap_col_being_dealloced_not_returned_by_alloc,($__internal_1_$__cuda_sm10x_tcgen05_guardrail_trap_phase_invalid_during_alloc - $__internal_0_$__cuda_sm10x_tcgen05_guardrail_trap_col_being_dealloced_not_returned_by_alloc)
$__internal_0_$__cuda_sm10x_tcgen05_guardrail_trap_col_being_dealloced_not_returned_by_alloc:
[----:B------:R-:W-:Y:S05]  /*b6b0*/  BPT.TRAP 0x1 ;  /* 0x000000040000795c */ /* 0x000fea0000300000 */
[----:B------:R-:W-:-:S04]  /*b6c0*/  HFMA2 R3, -RZ, RZ, 0, 0 ;  /* 0x00000000ff037431 */ /* 0x000fc800000001ff */
[----:B------:R-:W-:Y:S05]  /*b6d0*/  RET.REL.NODEC R2 `(_ZN7cutlass13device_kernelINS_4gemm6kernel13GemmUniversalIN4cute5tupleIJiiiiEEENS1_10collective13CollectiveMmaINS1_35MainloopSm100TmaUmmaWarpSpecializedILi3ELi2ELi2ENS5_IJNS4_1CILi1EEESB_SB_EEEEENS5_IJNSA_ILi128EEENSA_ILi256EEENSA_ILi64EEEEEENS_6half_tENS5_IJlSB_lEEESI_SJ_NS4_8TiledMMAINS4_8MMA_AtomIJNS4_20SM100_MMA_F16BF16_SSISI_SI_fLi128ELi256ELNS4_4UMMA5MajorE0ELSO_0ELNSN_7ScaleInE0ELSP_0EEEEEENS4_6LayoutISC_NS5_IJNSA_ILi0EEEST_ST_EEEEENS5_IJNS4_10UnderscoreESW_SW_EEEEENS4_13SM90_TMA_LOADENS4_14ComposedLayoutINS4_7SwizzleILi3ELi4ELi3EEENS4_18smem_ptr_flag_bitsILi16EEENSS_INS5_IJNSA_ILi8EEESG_EEENS5_IJSG_SB_EEEEEEEvNS4_8identityESZ_S19_vS1A_EENS_8epilogue10collective18CollectiveEpilogueINS1C_23Sm100TmaWarpSpecializedILi4ELi2ELi64ELb1ELb0EEEJSH_NS5_IJNSS_ISE_SB_EENSS_ISG_SB_EEEEESI_SJ_SI_SJ_NS1C_6fusion15FusionCallbacksIS1G_NS1K_17LinearCombinationISI_fSI_fLNS_15FloatRoundStyleE2EEESH_S1J_JEEENS4_5SM1004TMEM4LOAD26SM100_TMEM_LOAD_32dp32b64xESZ_S19_NS4_39AutoVectorizingCopyWithAssumedAlignmentILi128EEENS4_14SM90_TMA_STOREES19_S1V_S1V_EEEvvEEEEvNT_6ParamsE) ;  /* 0xffffff4802487950 */ /* 0x000fea0003c3ffff */
        .weak           $__internal_1_$__cuda_sm10x_tcgen05_guardrail_trap_phase_invalid_during_alloc
        .type           $__internal_1_$__cuda_sm10x_tcgen05_guardrail_trap_phase_invalid_during_alloc,@function
        .size           $__internal_1_$__cuda_sm10x_tcgen05_guardrail_trap_phase_invalid_during_alloc,($__internal_2_$__cuda_sm10x_tcgen05_guardrail_trap_unallocated_columns_being_dealloced - $__internal_1_$__cuda_sm10x_tcgen05_guardrail_trap_phase_invalid_during_alloc)
$__internal_1_$__cuda_sm10x_tcgen05_guardrail_trap_phase_invalid_during_alloc:
[----:B------:R-:W-:Y:S05]  /*b6e0*/  BPT.TRAP 0x1 ;  /* 0x000000040000795c */ /* 0x000fea0000300000 */
[----:B------:R-:W-:-:S04]  /*b6f0*/  MOV R3, 0x0 ;  /* 0x0000000000037802 */ /* 0x000fc80000000f00 */
[----:B------:R-:W-:Y:S05]  /*b700*/  RET.REL.NODEC R2 `(_ZN7cutlass13device_kernelINS_4gemm6kernel13GemmUniversalIN4cute5tupleIJiiiiEEENS1_10collective13CollectiveMmaINS1_35MainloopSm100TmaUmmaWarpSpecializedILi3ELi2ELi2ENS5_IJNS4_1CILi1EEESB_SB_EEEEENS5_IJNSA_ILi128EEENSA_ILi256EEENSA_ILi64EEEEEENS_6half_tENS5_IJlSB_lEEESI_SJ_NS4_8TiledMMAINS4_8MMA_AtomIJNS4_20SM100_MMA_F16BF16_SSISI_SI_fLi128ELi256ELNS4_4UMMA5MajorE0ELSO_0ELNSN_7ScaleInE0ELSP_0EEEEEENS4_6LayoutISC_NS5_IJNSA_ILi0EEEST_ST_EEEEENS5_IJNS4_10UnderscoreESW_SW_EEEEENS4_13SM90_TMA_LOADENS4_14ComposedLayoutINS4_7SwizzleILi3ELi4ELi3EEENS4_18smem_ptr_flag_bitsILi16EEENSS_INS5_IJNSA_ILi8EEESG_EEENS5_IJSG_SB_EEEEEEEvNS4_8identityESZ_S19_vS1A_EENS_8epilogue10collective18CollectiveEpilogueINS1C_23Sm100TmaWarpSpecializedILi4ELi2ELi64ELb1ELb0EEEJSH_NS5_IJNSS_ISE_SB_EENSS_ISG_SB_EEEEESI_SJ_SI_SJ_NS1C_6fusion15FusionCallbacksIS1G_NS1K_17LinearCombinationISI_fSI_fLNS_15FloatRoundStyleE2EEESH_S1J_JEEENS4_5SM1004TMEM4LOAD26SM100_TMEM_LOAD_32dp32b64xESZ_S19_NS4_39AutoVectorizingCopyWithAssumedAlignmentILi128EEENS4_14SM90_TMA_STOREES19_S1V_S1V_EEEvvEEEEvNT_6ParamsE) ;  /* 0xffffff48023c7950 */ /* 0x000fea0003c3ffff */
        .weak           $__internal_2_$__cuda_sm10x_tcgen05_guardrail_trap_unallocated_columns_being_dealloced
        .type           $__internal_2_$__cuda_sm10x_tcgen05_guardrail_trap_unallocated_columns_being_dealloced,@function
        .size           $__internal_2_$__cuda_sm10x_tcgen05_guardrail_trap_unallocated_columns_being_dealloced,(.L_x_167 - $__internal_2_$__cuda_sm10x_tcgen05_guardrail_trap_unallocated_columns_being_dealloced)
$__internal_2_$__cuda_sm10x_tcgen05_guardrail_trap_unallocated_columns_being_dealloced:
[----:B------:R-:W-:Y:S05]  /*b710*/  BPT.TRAP 0x1 ;  /* 0x000000040000795c */ /* 0x000fea0000300000 */
[----:B------:R-:W-:-:S04]  /*b720*/  HFMA2 R3, -RZ, RZ, 0, 0 ;  /* 0x00000000ff037431 */ /* 0x000fc800000001ff */
[----:B------:R-:W-:Y:S05]  /*b730*/  RET.REL.NODEC R2 `(_ZN7cutlass13device_kernelINS_4gemm6kernel13GemmUniversalIN4cute5tupleIJiiiiEEENS1_10collective13CollectiveMmaINS1_35MainloopSm100TmaUmmaWarpSpecializedILi3ELi2ELi2ENS5_IJNS4_1CILi1EEESB_SB_EEEEENS5_IJNSA_ILi128EEENSA_ILi256EEENSA_ILi64EEEEEENS_6half_tENS5_IJlSB_lEEESI_SJ_NS4_8TiledMMAINS4_8MMA_AtomIJNS4_20SM100_MMA_F16BF16_SSISI_SI_fLi128ELi256ELNS4_4UMMA5MajorE0ELSO_0ELNSN_7ScaleInE0ELSP_0EEEEEENS4_6LayoutISC_NS5_IJNSA_ILi0EEEST_ST_EEEEENS5_IJNS4_10UnderscoreESW_SW_EEEEENS4_13SM90_TMA_LOADENS4_14ComposedLayoutINS4_7SwizzleILi3ELi4ELi3EEENS4_18smem_ptr_flag_bitsILi16EEENSS_INS5_IJNSA_ILi8EEESG_EEENS5_IJSG_SB_EEEEEEEvNS4_8identityESZ_S19_vS1A_EENS_8epilogue10collective18CollectiveEpilogueINS1C_23Sm100TmaWarpSpecializedILi4ELi2ELi64ELb1ELb0EEEJSH_NS5_IJNSS_ISE_SB_EENSS_ISG_SB_EEEEESI_SJ_SI_SJ_NS1C_6fusion15FusionCallbacksIS1G_NS1K_17LinearCombinationISI_fSI_fLNS_15FloatRoundStyleE2EEESH_S1J_JEEENS4_5SM1004TMEM4LOAD26SM100_TMEM_LOAD_32dp32b64xESZ_S19_NS4_39AutoVectorizingCopyWithAssumedAlignmentILi128EEENS4_14SM90_TMA_STOREES19_S1V_S1V_EEEvvEEEEvNT_6ParamsE) ;  /* 0xffffff4802307950 */ /* 0x000fea0003c3ffff */
.L_x_166:
[----:B------:R-:W-:-:S00]  /*b740*/  BRA `(.L_x_166) ;  /* 0xfffffffc00fc7947 */ /* 0x000fc0000383ffff */
[----:B------:R-:W-:-:S00]  /*b750*/  NOP ;  /* 0x0000000000007918 */ /* 0x000fc00000000000 */
        /* <DEDUP_REMOVED lines=10> */
.L_x_167:


//--------------------- .nv.global.init           --------------------------
	.section	.nv.global.init,"aw",@progbits
.nv.global.init:
	.type		$str$27,@object
	.size		$str$27,($str$28 - $str$27)
$str$27:
        /*0000*/ 	.byte	0x28, 0x61, 0x64, 0x64, 0x72, 0x65, 0x73, 0x73, 0x20, 0x26, 0x20, 0x6d, 0x61, 0x73, 0x6b, 0x29
        /*0010*/ 	.byte	0x20, 0x3d, 0x3d, 0x20, 0x30, 0x00
	.type		$str$28,@object
	.size		$str$28,($str$26 - $str$28)
$str$28:
        /*0016*/ 	.byte	0x2f, 0x74, 0x6d, 0x70, 0x2f, 0x63, 0x75, 0x74, 0x6c, 0x61, 0x73, 0x73, 0x5f, 0x73, 0x77, 0x65
        /*0026*/ 	.byte	0x65, 0x70, 0x5f, 0x73, 0x72, 0x63, 0x2f, 0x69, 0x6e, 0x63, 0x6c, 0x75, 0x64, 0x65, 0x2f, 0x63
        /*0036*/ 	.byte	0x75, 0x74, 0x65, 0x2f, 0x70, 0x6f, 0x69, 0x6e, 0x74, 0x65, 0x72, 0x5f, 0x66, 0x6c, 0x61, 0x67
        /*0046*/ 	.byte	0x67, 0x65, 0x64, 0x2e, 0x68, 0x70, 0x70, 0x00
	.type		$str$26,@object
	.size		$str$26,($str$25 - $str$26)
$str$26:
        /*004e*/ 	.byte	0x2f, 0x74, 0x6d, 0x70, 0x2f, 0x63, 0x75, 0x74, 0x6c, 0x61, 0x73, 0x73, 0x5f, 0x73, 0x77, 0x65
        /*005e*/ 	.byte	0x65, 0x70, 0x5f, 0x73, 0x72, 0x63, 0x2f, 0x69, 0x6e, 0x63, 0x6c, 0x75, 0x64, 0x65, 0x2f, 0x63
        /*006e*/ 	.byte	0x75, 0x74, 0x65, 0x2f, 0x61, 0x74, 0x6f, 0x6d, 0x2f, 0x63, 0x6f, 0x70, 0x79, 0x5f, 0x74, 0x72
        /*007e*/ 	.byte	0x61, 0x69, 0x74, 0x73, 0x5f, 0x73, 0x6d, 0x31, 0x30, 0x30, 0x2e, 0x68, 0x70, 0x70, 0x00
	.type		$str$25,@object
	.size		$str$25,(__unnamed_1 - $str$25)
$str$25:
        /*008d*/ 	.byte	0x28, 0x28, 0x75, 0x69, 0x6e, 0x74, 0x33, 0x32, 0x5f, 0x74, 0x28, 0x74, 0x68, 0x72, 0x65, 0x61
        /*009d*/ 	.byte	0x64, 0x49, 0x64, 0x78, 0x2e, 0x78, 0x29, 0x20, 0x2f, 0x20, 0x33, 0x32, 0x29, 0x20, 0x25, 0x20
        /*00ad*/ 	.byte	0x34, 0x29, 0x20, 0x3d, 0x3d, 0x20, 0x28, 0x28, 0x28, 0x74, 0x6d, 0x65, 0x6d, 0x5f, 0x61, 0x64
        /*00bd*/ 	.byte	0x64, 0x72, 0x20, 0x3e, 0x3e, 0x20, 0x31, 0x36, 0x29, 0x20, 0x2f, 0x20, 0x33, 0x32, 0x29, 0x20
        /*00cd*/ 	.byte	0x25, 0x20, 0x34, 0x29, 0x00
	.type		__unnamed_1,@object
	.size		__unnamed_1,(__unnamed_2 - __unnamed_1)
__unnamed_1:
        /*00d2*/ 	.byte	0x61, 0x75, 0x74, 0x6f, 0x20, 0x63, 0x75, 0x74, 0x65, 0x3a, 0x3a, 0x61, 0x73, 0x5f, 0x70, 0x6f
        /* <DEDUP_REMOVED lines=24> */
        /*0262*/ 	.byte	0x3e, 0x3e, 0x3e, 0x3e, 0x5d, 0x00
	.type		__unnamed_2,@object
	.size		__unnamed_2,(.L_2 - __unnamed_2)
__unnamed_2:
        /* <DEDUP_REMOVED lines=43> */
        /*0518*/ 	.byte	0x74, 0x65, 0x3a, 0x3a, 0x43, 0x3c, 0x30, 0x3e, 0x3e, 0x3e, 0x3e, 0x5d, 0x00
.L_2:


//--------------------- .nv.shared._ZN7cutlass13device_kernelINS_4gemm6kernel13GemmUniversalIN4cute5tupleIJiiiiEEENS1_10collective13CollectiveMmaINS1_35MainloopSm100TmaUmmaWarpSpecializedILi3ELi2ELi2ENS5_IJNS4_1CILi1EEESB_SB_EEEEENS5_IJNSA_ILi128EEENSA_ILi256EEENSA_ILi64EEEEEENS_6half_tENS5_IJlSB_lEEESI_SJ_NS4_8TiledMMAINS4_8MMA_AtomIJNS4_20SM100_MMA_F16BF16_SSISI_SI_fLi128ELi256ELNS4_4UMMA5MajorE0ELSO_0ELNSN_7ScaleInE0ELSP_0EEEEEENS4_6LayoutISC_NS5_IJNSA_ILi0EEEST_ST_EEEEENS5_IJNS4_10UnderscoreESW_SW_EEEEENS4_13SM90_TMA_LOADENS4_14ComposedLayoutINS4_7SwizzleILi3ELi4ELi3EEENS4_18smem_ptr_flag_bitsILi16EEENSS_INS5_IJNSA_ILi8EEESG_EEENS5_IJSG_SB_EEEEEEEvNS4_8identityESZ_S19_vS1A_EENS_8epilogue10collective18CollectiveEpilogueINS1C_23Sm100TmaWarpSpecializedILi4ELi2ELi64ELb1ELb0EEEJSH_NS5_IJNSS_ISE_SB_EENSS_ISG_SB_EEEEESI_SJ_SI_SJ_NS1C_6fusion15FusionCallbacksIS1G_NS1K_17LinearCombinationISI_fSI_fLNS_15FloatRoundStyleE2EEESH_S1J_JEEENS4_5SM1004TMEM4LOAD26SM100_TMEM_LOAD_32dp32b64xESZ_S19_NS4_39AutoVectorizingCopyWithAssumedAlignmentILi128EEENS4_14SM90_TMA_STOREES19_S1V_S1V_EEEvvEEEEvNT_6ParamsE --------------------------
	.section	.nv.shared._ZN7cutlass13device_kernelINS_4gemm6kernel13GemmUniversalIN4cute5tupleIJiiiiEEENS1_10collective13CollectiveMmaINS1_35MainloopSm100TmaUmmaWarpSpecializedILi3ELi2ELi2ENS5_IJNS4_1CILi1EEESB_SB_EEEEENS5_IJNSA_ILi128EEENSA_ILi256EEENSA_ILi64EEEEEENS_6half_tENS5_IJlSB_lEEESI_SJ_NS4_8TiledMMAINS4_8MMA_AtomIJNS4_20SM100_MMA_F16BF16_SSISI_SI_fLi128ELi256ELNS4_4UMMA5MajorE0ELSO_0ELNSN_7ScaleInE0ELSP_0EEEEEENS4_6LayoutISC_NS5_IJNSA_ILi0EEEST_ST_EEEEENS5_IJNS4_10UnderscoreESW_SW_EEEEENS4_13SM90_TMA_LOADENS4_14ComposedLayoutINS4_7SwizzleILi3ELi4ELi3EEENS4_18smem_ptr_flag_bitsILi16EEENSS_INS5_IJNSA_ILi8EEESG_EEENS5_IJSG_SB_EEEEEEEvNS4_8identityESZ_S19_vS1A_EENS_8epilogue10collective18CollectiveEpilogueINS1C_23Sm100TmaWarpSpecializedILi4ELi2ELi64ELb1ELb0EEEJSH_NS5_IJNSS_ISE_SB_EENSS_ISG_SB_EEEEESI_SJ_SI_SJ_NS1C_6fusion15FusionCallbacksIS1G_NS1K_17LinearCombinationISI_fSI_fLNS_15FloatRoundStyleE2EEESH_S1J_JEEENS4_5SM1004TMEM4LOAD26SM100_TMEM_LOAD_32dp32b64xESZ_S19_NS4_39AutoVectorizingCopyWithAssumedAlignmentILi128EEENS4_14SM90_TMA_STOREES19_S1V_S1V_EEEvvEEEEvNT_6ParamsE,"aw",@nobits
	.sectionflags	@""
	.align	16
	.zero		1024


//--------------------- .nv.shared.reserved.0     --------------------------
	.section	.nv.shared.reserved.0,"aw",@nobits
	.weak		__nv_reservedSMEM_offset_0_alias
	.size		__nv_reservedSMEM_offset_0_alias, 0, 64
	.other		__nv_reservedSMEM_offset_0_alias,@"STO_CUDA_RESERVED_SHARED STV_DEFAULT"
__nv_reservedSMEM_offset_0_alias:
	.zero		0
.nv.shared.reserved.0:
	.zero		64
	.weak		__nv_reservedSMEM_tcgen05_partition
	.type		__nv_reservedSMEM_tcgen05_partition,@object
	.size		__nv_reservedSMEM_tcgen05_partition,(.L_0 - __nv_reservedSMEM_tcgen05_partition)
__nv_reservedSMEM_tcgen05_partition:
	.zero		32
.L_0:


//--------------------- .nv.global                --------------------------
	.section	.nv.global,"aw",@nobits
.nv.global:
	.type		_ZN39_INTERNAL_390299d1_4_k_cu_777d2765_26724cute1_E,@object
	.size		_ZN39_INTERNAL_390299d1_4_k_cu_777d2765_26724cute1_E,(_ZN39_INTERNAL_390299d1_4_k_cu_777d2765_26724cuda3std3__45__cpo6cbeginE - _ZN39_INTERNAL_390299d1_4_k_cu_777d2765_26724cute1_E)
_ZN39_INTERNAL_390299d1_4_k_cu_777d2765_26724cute1_E:
	.zero		1
	.type		_ZN39_INTERNAL_390299d1_4_k_cu_777d2765_26724cuda3std3__45__cpo6cbeginE,@object
	.size		_ZN39_INTERNAL_390299d1_4_k_cu_777d2765_26724cuda3std3__45__cpo6cbeginE,(_ZN39_INTERNAL_390299d1_4_k_cu_777d2765_26724cuda3std3__48in_placeE - _ZN39_INTERNAL_390299d1_4_k_cu_777d2765_26724cuda3std3__45__cpo6cbeginE)
_ZN39_INTERNAL_390299d1_4_k_cu_777d2765_26724cuda3std3__45__cpo6cbeginE:
	.zero		1
	.type		_ZN39_INTERNAL_390299d1_4_k_cu_777d2765_26724cuda3std3__48in_placeE,@object
	.size		_ZN39_INTERNAL_390299d1_4_k_cu_777d2765_26724cuda3std3__48in_placeE,(_ZN39_INTERNAL_390299d1_4_k_cu_777d2765_26724cuda3std6ranges3__45__cpo9iter_moveE - _ZN39_INTERNAL_390299d1_4_k_cu_777d2765_26724cuda3std3__48in_placeE)
_ZN39_INTERNAL_390299d1_4_k_cu_777d2765_26724cuda3std3__48in_placeE:
	.zero		1
	.type		_ZN39_INTERNAL_390299d1_4_k_cu_777d2765_26724cuda3std6ranges3__45__cpo9iter_moveE,@object
	.size		_ZN39_INTERNAL_390299d1_4_k_cu_777d2765_26724cuda3std6ranges3__45__cpo9iter_moveE,(_ZN39_INTERNAL_390299d1_4_k_cu_777d2765_26724cuda3std3__45__cpo5beginE - _ZN39_INTERNAL_390299d1_4_k_cu_777d2765_26724cuda3std6ranges3__45__cpo9iter_moveE)
_ZN39_INTERNAL_390299d1_4_k_cu_777d2765_26724cuda3std6ranges3__45__cpo9iter_moveE:
	.zero		1
	.type		_ZN39_INTERNAL_390299d1_4_k_cu_777d2765_26724cuda3std3__45__cpo5beginE,@object
	.size		_ZN39_INTERNAL_390299d1_4_k_cu_777d2765_26724cuda3std3__45__cpo5beginE,(_ZN39_INTERNAL_390299d1_4_k_cu_777d2765_26724cuda3std3__441_GLOBAL__N__390299d1_4_k_cu_777d2765_26726ignoreE - _ZN39_INTERNAL_390299d1_4_k_cu_777d2765_26724cuda3std3__45__cpo5beginE)
_ZN39_INTERNAL_390299d1_4_k_cu_777d2765_26724cuda3std3__45__cpo5beginE:
	.zero		1
	.type		_ZN39_INTERNAL_390299d1_4_k_cu_777d2765_26724cuda3std3__441_GLOBAL__N__390299d1_4_k_cu_777d2765_26726ignoreE,@object
	.size		_ZN39_INTERNAL_390299d1_4_k_cu_777d2765_26724cuda3std3__441_GLOBAL__N__390299d1_4_k_cu_777d2765_26726ignoreE,(_ZN39_INTERNAL_390299d1_4_k_cu_777d2765_26724cute7productE - _ZN39_INTERNAL_390299d1_4_k_cu_777d2765_26724cuda3std3__441_GLOBAL__N__390299d1_4_k_cu_777d2765_26726ignoreE)
_ZN39_INTERNAL_390299d1_4_k_cu_777d2765_26724cuda3std3__441_GLOBAL__N__390299d1_4_k_cu_777d2765_26726ignoreE:
	.zero		1
	.type		_ZN39_INTERNAL_390299d1_4_k_cu_777d2765_26724cute7productE,@object
	.size		_ZN39_INTERNAL_390299d1_4_k_cu_777d2765_26724cute7productE,(_ZN39_INTERNAL_390299d1_4_k_cu_777d2765_26724cuda3std3__45__cpo3endE - _ZN39_INTERNAL_390299d1_4_k_cu_777d2765_26724cute7productE)
_ZN39_INTERNAL_390299d1_4_k_cu_777d2765_26724cute7productE:
	.zero		1
	.type		_ZN39_INTERNAL_390299d1_4_k_cu_777d2765_26724cuda3std3__45__cpo3endE,@object
	.size		_ZN39_INTERNAL_390299d1_4_k_cu_777d2765_26724cuda3std3__45__cpo3endE,(_ZN39_INTERNAL_390299d1_4_k_cu_777d2765_26724cuda3std3__419piecewise_constructE - _ZN39_INTERNAL_390299d1_4_k_cu_777d2765_26724cuda3std3__45__cpo3endE)
_ZN39_INTERNAL_390299d1_4_k_cu_777d2765_26724cuda3std3__45__cpo3endE:
	.zero		1
	.type		_ZN39_INTERNAL_390299d1_4_k_cu_777d2765_26724cuda3std3__419piecewise_constructE,@object
	.size		_ZN39_INTERNAL_390299d1_4_k_cu_777d2765_26724cuda3std3__419piecewise_constructE,(_ZN39_INTERNAL_390299d1_4_k_cu_777d2765_26724cuda3std3__45__cpo4cendE - _ZN39_INTERNAL_390299d1_4_k_cu_777d2765_26724cuda3std3__419piecewise_constructE)
_ZN39_INTERNAL_390299d1_4_k_cu_777d2765_26724cuda3std3__419piecewise_constructE:
	.zero		1
	.type		_ZN39_INTERNAL_390299d1_4_k_cu_777d2765_26724cuda3std3__45__cpo4cendE,@object
	.size		_ZN39_INTERNAL_390299d1_4_k_cu_777d2765_26724cuda3std3__45__cpo4cendE,(_ZN39_INTERNAL_390299d1_4_k_cu_777d2765_26724cuda3std6ranges3__45__cpo4swapE - _ZN39_INTERNAL_390299d1_4_k_cu_777d2765_26724cuda3std3__45__cpo4cendE)
_ZN39_INTERNAL_390299d1_4_k_cu_777d2765_26724cuda3std3__45__cpo4cendE:
	.zero		1
	.type		_ZN39_INTERNAL_390299d1_4_k_cu_777d2765_26724cuda3std6ranges3__45__cpo4swapE,@object
	.size		_ZN39_INTERNAL_390299d1_4_k_cu_777d2765_26724cuda3std6ranges3__45__cpo4swapE,(.L_10 - _ZN39_INTERNAL_390299d1_4_k_cu_777d2765_26724cuda3std6ranges3__45__cpo4swapE)
_ZN39_INTERNAL_390299d1_4_k_cu_777d2765_26724cuda3std6ranges3__45__cpo4swapE:
	.zero		1
.L_10:


//--------------------- .nv.constant0._ZN7cutlass13device_kernelINS_4gemm6kernel13GemmUniversalIN4cute5tupleIJiiiiEEENS1_10collective13CollectiveMmaINS1_35MainloopSm100TmaUmmaWarpSpecializedILi3ELi2ELi2ENS5_IJNS4_1CILi1EEESB_SB_EEEEENS5_IJNSA_ILi128EEENSA_ILi256EEENSA_ILi64EEEEEENS_6half_tENS5_IJlSB_lEEESI_SJ_NS4_8TiledMMAINS4_8MMA_AtomIJNS4_20SM100_MMA_F16BF16_SSISI_SI_fLi128ELi256ELNS4_4UMMA5MajorE0ELSO_0ELNSN_7ScaleInE0ELSP_0EEEEEENS4_6LayoutISC_NS5_IJNSA_ILi0EEEST_ST_EEEEENS5_IJNS4_10UnderscoreESW_SW_EEEEENS4_13SM90_TMA_LOADENS4_14ComposedLayoutINS4_7SwizzleILi3ELi4ELi3EEENS4_18smem_ptr_flag_bitsILi16EEENSS_INS5_IJNSA_ILi8EEESG_EEENS5_IJSG_SB_EEEEEEEvNS4_8identityESZ_S19_vS1A_EENS_8epilogue10collective18CollectiveEpilogueINS1C_23Sm100TmaWarpSpecializedILi4ELi2ELi64ELb1ELb0EEEJSH_NS5_IJNSS_ISE_SB_EENSS_ISG_SB_EEEEESI_SJ_SI_SJ_NS1C_6fusion15FusionCallbacksIS1G_NS1K_17LinearCombinationISI_fSI_fLNS_15FloatRoundStyleE2EEESH_S1J_JEEENS4_5SM1004TMEM4LOAD26SM100_TMEM_LOAD_32dp32b64xESZ_S19_NS4_39AutoVectorizingCopyWithAssumedAlignmentILi128EEENS4_14SM90_TMA_STOREES19_S1V_S1V_EEEvvEEEEvNT_6ParamsE --------------------------
	.section	.nv.constant0._ZN7cutlass13device_kernelINS_4gemm6kernel13GemmUniversalIN4cute5tupleIJiiiiEEENS1_10collective13CollectiveMmaINS1_35MainloopSm100TmaUmmaWarpSpecializedILi3ELi2ELi2ENS5_IJNS4_1CILi1EEESB_SB_EEEEENS5_IJNSA_ILi128EEENSA_ILi256EEENSA_ILi64EEEEEENS_6half_tENS5_IJlSB_lEEESI_SJ_NS4_8TiledMMAINS4_8MMA_AtomIJNS4_20SM100_MMA_F16BF16_SSISI_SI_fLi128ELi256ELNS4_4UMMA5MajorE0ELSO_0ELNSN_7ScaleInE0ELSP_0EEEEEENS4_6LayoutISC_NS5_IJNSA_ILi0EEEST_ST_EEEEENS5_IJNS4_10UnderscoreESW_SW_EEEEENS4_13SM90_TMA_LOADENS4_14ComposedLayoutINS4_7SwizzleILi3ELi4ELi3EEENS4_18smem_ptr_flag_bitsILi16EEENSS_INS5_IJNSA_ILi8EEESG_EEENS5_IJSG_SB_EEEEEEEvNS4_8identityESZ_S19_vS1A_EENS_8epilogue10collective18CollectiveEpilogueINS1C_23Sm100TmaWarpSpecializedILi4ELi2ELi64ELb1ELb0EEEJSH_NS5_IJNSS_ISE_SB_EENSS_ISG_SB_EEEEESI_SJ_SI_SJ_NS1C_6fusion15FusionCallbacksIS1G_NS1K_17LinearCombinationISI_fSI_fLNS_15FloatRoundStyleE2EEESH_S1J_JEEENS4_5SM1004TMEM4LOAD26SM100_TMEM_LOAD_32dp32b64xESZ_S19_NS4_39AutoVectorizingCopyWithAssumedAlignmentILi128EEENS4_14SM90_TMA_STOREES19_S1V_S1V_EEEvvEEEEvNT_6ParamsE,"a",@progbits
	.sectionflags	@""
	.align	4
.nv.constant0._ZN7cutlass13device_kernelINS_4gemm6kernel13GemmUniversalIN4cute5tupleIJiiiiEEENS1_10collective13CollectiveMmaINS1_35MainloopSm100TmaUmmaWarpSpecializedILi3ELi2ELi2ENS5_IJNS4_1CILi1EEESB_SB_EEEEENS5_IJNSA_ILi128EEENSA_ILi256EEENSA_ILi64EEEEEENS_6half_tENS5_IJlSB_lEEESI_SJ_NS4_8TiledMMAINS4_8MMA_AtomIJNS4_20SM100_MMA_F16BF16_SSISI_SI_fLi128ELi256ELNS4_4UMMA5MajorE0ELSO_0ELNSN_7ScaleInE0ELSP_0EEEEEENS4_6LayoutISC_NS5_IJNSA_ILi0EEEST_ST_EEEEENS5_IJNS4_10UnderscoreESW_SW_EEEEENS4_13SM90_TMA_LOADENS4_14ComposedLayoutINS4_7SwizzleILi3ELi4ELi3EEENS4_18smem_ptr_flag_bitsILi16EEENSS_INS5_IJNSA_ILi8EEESG_EEENS5_IJSG_SB_EEEEEEEvNS4_8identityESZ_S19_vS1A_EENS_8epilogue10collective18CollectiveEpilogueINS1C_23Sm100TmaWarpSpecializedILi4ELi2ELi64ELb1ELb0EEEJSH_NS5_IJNSS_ISE_SB_EENSS_ISG_SB_EEEEESI_SJ_SI_SJ_NS1C_6fusion15FusionCallbacksIS1G_NS1K_17LinearCombinationISI_fSI_fLNS_15FloatRoundStyleE2EEESH_S1J_JEEENS4_5SM1004TMEM4LOAD26SM100_TMEM_LOAD_32dp32b64xESZ_S19_NS4_39AutoVectorizingCopyWithAssumedAlignmentILi128EEENS4_14SM90_TMA_STOREES19_S1V_S1V_EEEvvEEEEvNT_6ParamsE:
	.zero		2944


//--------------------- SYMBOLS --------------------------

	.type		.nv.reservedSmem.offset0,@object
	.size		.nv.reservedSmem.offset0,0x4
	.type		.nv.reservedSmem.cap,@object
	.size		.nv.reservedSmem.cap,0x4
	.type		__assertfail,@function
